// auto-generated by cutlass_sweep.conv — config: {"arch": "sm_90", "cluster_m": 1, "cluster_n": 1, "conv_kind": "dgrad", "dtype": "fp16", "ndim": 2, "tile_k": 64, "tile_m": 64, "tile_n": 64}
#include "cutlass/cutlass.h"
#include "cute/tensor.hpp"
#include "cutlass/kernel_hardware_info.hpp"
#include "cutlass/conv/convolution.h"
#include "cutlass/conv/dispatch_policy.hpp"
#include "cutlass/conv/collective/collective_builder.hpp"
#include "cutlass/conv/kernel/conv_universal.hpp"
#include "cutlass/conv/device/conv_universal_adapter.hpp"
#include "cutlass/epilogue/collective/collective_builder.hpp"

using namespace cute;
using Elem = cutlass::half_t;
using Acc  = float;
using LayoutAB = cutlass::layout::TensorNHWC;
using LayoutC  = cutlass::layout::TensorNHWC;
constexpr auto ConvOp = cutlass::conv::Operator::kDgrad;
using TileShape    = Shape<_64, _64, Shape<_64>>;
using ClusterShape = Shape<_1, _1, _1>;

using CollectiveEpilogue = typename cutlass::epilogue::collective::CollectiveBuilder<
    cutlass::arch::Sm90, cutlass::arch::OpClassTensorOp,
    TileShape, ClusterShape,
    cutlass::epilogue::collective::EpilogueTileAuto,
    Acc, Acc,
    Elem, LayoutC, 128 / cutlass::sizeof_bits<Elem>::value,
    Elem, LayoutC, 128 / cutlass::sizeof_bits<Elem>::value,
    cutlass::epilogue::collective::EpilogueScheduleAuto
  >::CollectiveOp;

using CollectiveMainloop = typename cutlass::conv::collective::CollectiveBuilder<
    cutlass::arch::Sm90, cutlass::arch::OpClassTensorOp, ConvOp,
    Elem, LayoutAB, 128 / cutlass::sizeof_bits<Elem>::value,
    Elem, LayoutAB, 128 / cutlass::sizeof_bits<Elem>::value,
    Acc,
    TileShape, ClusterShape,
    cutlass::conv::collective::StageCountAutoCarveout<
        static_cast<int>(sizeof(typename CollectiveEpilogue::SharedStorage))>,
    cutlass::conv::collective::KernelScheduleAuto
  >::CollectiveOp;

using ProblemShape = cutlass::conv::ConvProblemShape<
    ConvOp, CollectiveMainloop::DispatchPolicy::NumSpatialDimensions>;
using ConvKernel = cutlass::conv::kernel::ConvUniversal<
    ProblemShape, CollectiveMainloop, CollectiveEpilogue>;
using Conv = cutlass::conv::device::ConvUniversalAdapter<ConvKernel>;

auto* _anchor = &cutlass::device_kernel<ConvKernel>;


// ===== COMPILED SASS (sm_90a) =====

	.target	sm_90a

	.elftype	@"ET_EXEC"


//--------------------- .note.nv.tkinfo           --------------------------
	.section	.note.nv.tkinfo,"",@"SHT_NOTE"
	.sectionflags	@"SHF_NOTE_NV_TKINFO"
	.tkinfo
        /*0018*/ 	.word	0x00000002
        /*0030*/ 	.string	""
        /*0030*/ 	.string	"ptxas"
        /*0030*/ 	.string	"Cuda compilation tools, release 13.0, V13.0.88"
        /*0030*/ 	.string	"Build cuda_13.0.r13.0/compiler.36424714_0"
        /*0030*/ 	.string	"-arch sm_90a -m 64 "



//--------------------- .note.nv.cuinfo           --------------------------
	.section	.note.nv.cuinfo,"",@"SHT_NOTE"
	.sectionflags	@"SHF_NOTE_NV_CUINFO"
        /*0018*/ 	.short	0x0002
        /*001a*/ 	.short	0x005a
        /*001c*/ 	.short	0x0082
	.zero		2


//--------------------- .nv.info                  --------------------------
	.section	.nv.info,"",@"SHT_CUDA_INFO"
	.align	4


	//----- nvinfo : EIATTR_REGCOUNT
	.align		4
        /*0000*/ 	.byte	0x04, 0x2f
        /*0002*/ 	.short	(.L_12 - .L_11)
	.align		4
.L_11:
        /*0004*/ 	.word	index@(_ZN7cutlass13device_kernelINS_4conv6kernel13ConvUniversalINS1_16ConvProblemShapeILNS1_8OperatorE1ELi2EEENS1_10collective14CollectiveConvINS1_46MainloopSm90TmaGmmaWarpSpecializedImplicitGemmILS5_1ELi14ELi2EN4cute5tupleIJNSA_1CILi1EEESD_SD_EEENS1_36KernelImplicitTmaWarpSpecializedSm90ELi1EEENSB_IJNSC_ILi64EEESH_NSB_IJSH_EEEEEENS_6half_tESK_NSA_8TiledMMAINSA_8MMA_AtomIJNSA_4SM904GMMA25MMA_64x64x16_F32F16F16_SSILNSO_5MajorE0ELSQ_1ELNSO_7ScaleInE1ELSR_1EEEEEENSA_6LayoutISE_NSB_IJNSC_ILi0EEESV_SV_EEEEENSB_IJNSA_10UnderscoreESY_SY_EEEEENS7_6detail26Sm90ImplicitGemmTileTraitsINSA_20SM90_TMA_LOAD_IM2COLENSA_14ComposedLayoutINSA_7SwizzleILi3ELi4ELi3EEENSA_18smem_ptr_flag_bitsILi16EEENSU_INSB_IJNSB_IJNSC_ILi8EEES19_EEENSB_IJSH_SD_EEENSB_IJSD_NSC_ILi14EEEEEEEEENSB_IJNSB_IJSH_NSC_ILi512EEEEEENSB_IJSD_SV_EEENSB_IJSV_NSC_ILi4096EEEEEEEEEEEEEvEENS12_INSA_13SM90_TMA_LOADENS14_IS16_S18_NSU_INSB_IJS1B_S1A_S1D_EEENSB_IJS1H_S1G_S1J_EEEEEEEvEEEENS_8epilogue10collective6detail29Sm90TmaWarpSpecializedAdapterINS1W_15DefaultEpilogueISK_NSB_IJNSB_IJlllEEESD_SV_EEES21_NS1V_6thread17LinearCombinationISK_Li1EffLNS22_9ScaleType4KindE0ELNS_15FloatRoundStyleE2ESK_EENS_4gemm15EpilogueDefaultEEEEEvvEEEEvNT_6ParamsE)
        /*0008*/ 	.word	0x0000003a


	//----- nvinfo : EIATTR_FRAME_SIZE
	.align		4
.L_12:
        /*000c*/ 	.byte	0x04, 0x11
        /*000e*/ 	.short	(.L_14 - .L_13)
	.align		4
.L_13:
        /*0010*/ 	.word	index@(_ZN7cutlass13device_kernelINS_4conv6kernel13ConvUniversalINS1_16ConvProblemShapeILNS1_8OperatorE1ELi2EEENS1_10collective14CollectiveConvINS1_46MainloopSm90TmaGmmaWarpSpecializedImplicitGemmILS5_1ELi14ELi2EN4cute5tupleIJNSA_1CILi1EEESD_SD_EEENS1_36KernelImplicitTmaWarpSpecializedSm90ELi1EEENSB_IJNSC_ILi64EEESH_NSB_IJSH_EEEEEENS_6half_tESK_NSA_8TiledMMAINSA_8MMA_AtomIJNSA_4SM904GMMA25MMA_64x64x16_F32F16F16_SSILNSO_5MajorE0ELSQ_1ELNSO_7ScaleInE1ELSR_1EEEEEENSA_6LayoutISE_NSB_IJNSC_ILi0EEESV_SV_EEEEENSB_IJNSA_10UnderscoreESY_SY_EEEEENS7_6detail26Sm90ImplicitGemmTileTraitsINSA_20SM90_TMA_LOAD_IM2COLENSA_14ComposedLayoutINSA_7SwizzleILi3ELi4ELi3EEENSA_18smem_ptr_flag_bitsILi16EEENSU_INSB_IJNSB_IJNSC_ILi8EEES19_EEENSB_IJSH_SD_EEENSB_IJSD_NSC_ILi14EEEEEEEEENSB_IJNSB_IJSH_NSC_ILi512EEEEEENSB_IJSD_SV_EEENSB_IJSV_NSC_ILi4096EEEEEEEEEEEEEvEENS12_INSA_13SM90_TMA_LOADENS14_IS16_S18_NSU_INSB_IJS1B_S1A_S1D_EEENSB_IJS1H_S1G_S1J_EEEEEEEvEEEENS_8epilogue10collective6detail29Sm90TmaWarpSpecializedAdapterINS1W_15DefaultEpilogueISK_NSB_IJNSB_IJlllEEESD_SV_EEES21_NS1V_6thread17LinearCombinationISK_Li1EffLNS22_9ScaleType4KindE0ELNS_15FloatRoundStyleE2ESK_EENS_4gemm15EpilogueDefaultEEEEEvvEEEEvNT_6ParamsE)
        /*0014*/ 	.word	0x00000000


	//----- nvinfo : EIATTR_MIN_STACK_SIZE
	.align		4
.L_14:
        /*0018*/ 	.byte	0x04, 0x12
        /*001a*/ 	.short	(.L_16 - .L_15)
	.align		4
.L_15:
        /*001c*/ 	.word	index@(_ZN7cutlass13device_kernelINS_4conv6kernel13ConvUniversalINS1_16ConvProblemShapeILNS1_8OperatorE1ELi2EEENS1_10collective14CollectiveConvINS1_46MainloopSm90TmaGmmaWarpSpecializedImplicitGemmILS5_1ELi14ELi2EN4cute5tupleIJNSA_1CILi1EEESD_SD_EEENS1_36KernelImplicitTmaWarpSpecializedSm90ELi1EEENSB_IJNSC_ILi64EEESH_NSB_IJSH_EEEEEENS_6half_tESK_NSA_8TiledMMAINSA_8MMA_AtomIJNSA_4SM904GMMA25MMA_64x64x16_F32F16F16_SSILNSO_5MajorE0ELSQ_1ELNSO_7ScaleInE1ELSR_1EEEEEENSA_6LayoutISE_NSB_IJNSC_ILi0EEESV_SV_EEEEENSB_IJNSA_10UnderscoreESY_SY_EEEEENS7_6detail26Sm90ImplicitGemmTileTraitsINSA_20SM90_TMA_LOAD_IM2COLENSA_14ComposedLayoutINSA_7SwizzleILi3ELi4ELi3EEENSA_18smem_ptr_flag_bitsILi16EEENSU_INSB_IJNSB_IJNSC_ILi8EEES19_EEENSB_IJSH_SD_EEENSB_IJSD_NSC_ILi14EEEEEEEEENSB_IJNSB_IJSH_NSC_ILi512EEEEEENSB_IJSD_SV_EEENSB_IJSV_NSC_ILi4096EEEEEEEEEEEEEvEENS12_INSA_13SM90_TMA_LOADENS14_IS16_S18_NSU_INSB_IJS1B_S1A_S1D_EEENSB_IJS1H_S1G_S1J_EEEEEEEvEEEENS_8epilogue10collective6detail29Sm90TmaWarpSpecializedAdapterINS1W_15DefaultEpilogueISK_NSB_IJNSB_IJlllEEESD_SV_EEES21_NS1V_6thread17LinearCombinationISK_Li1EffLNS22_9ScaleType4KindE0ELNS_15FloatRoundStyleE2ESK_EENS_4gemm15EpilogueDefaultEEEEEvvEEEEvNT_6ParamsE)
        /*0020*/ 	.word	0x00000000
.L_16:


//--------------------- .nv.compat                --------------------------
	.section	.nv.compat,"",@"SHT_CUDA_COMPAT_INFO"
	.align	4
        /*0000*/ 	.byte	0x02, 0x09, 0x01, 0x00, 0x02, 0x02, 0x04, 0x00, 0x02, 0x05, 0x05, 0x00, 0x03, 0x07, 0x01, 0x01
        /*0010*/ 	.byte	0x02, 0x03, 0x01, 0x00, 0x02, 0x06, 0x01, 0x00, 0x04, 0x0b, 0x08, 0x00, 0x00, 0x00, 0x00, 0x00
        /*0020*/ 	.byte	0x00, 0x00, 0x00, 0x00


//--------------------- .nv.info._ZN7cutlass13device_kernelINS_4conv6kernel13ConvUniversalINS1_16ConvProblemShapeILNS1_8OperatorE1ELi2EEENS1_10collective14CollectiveConvINS1_46MainloopSm90TmaGmmaWarpSpecializedImplicitGemmILS5_1ELi14ELi2EN4cute5tupleIJNSA_1CILi1EEESD_SD_EEENS1_36KernelImplicitTmaWarpSpecializedSm90ELi1EEENSB_IJNSC_ILi64EEESH_NSB_IJSH_EEEEEENS_6half_tESK_NSA_8TiledMMAINSA_8MMA_AtomIJNSA_4SM904GMMA25MMA_64x64x16_F32F16F16_SSILNSO_5MajorE0ELSQ_1ELNSO_7ScaleInE1ELSR_1EEEEEENSA_6LayoutISE_NSB_IJNSC_ILi0EEESV_SV_EEEEENSB_IJNSA_10UnderscoreESY_SY_EEEEENS7_6detail26Sm90ImplicitGemmTileTraitsINSA_20SM90_TMA_LOAD_IM2COLENSA_14ComposedLayoutINSA_7SwizzleILi3ELi4ELi3EEENSA_18smem_ptr_flag_bitsILi16EEENSU_INSB_IJNSB_IJNSC_ILi8EEES19_EEENSB_IJSH_SD_EEENSB_IJSD_NSC_ILi14EEEEEEEEENSB_IJNSB_IJSH_NSC_ILi512EEEEEENSB_IJSD_SV_EEENSB_IJSV_NSC_ILi4096EEEEEEEEEEEEEvEENS12_INSA_13SM90_TMA_LOADENS14_IS16_S18_NSU_INSB_IJS1B_S1A_S1D_EEENSB_IJS1H_S1G_S1J_EEEEEEEvEEEENS_8epilogue10collective6detail29Sm90TmaWarpSpecializedAdapterINS1W_15DefaultEpilogueISK_NSB_IJNSB_IJlllEEESD_SV_EEES21_NS1V_6thread17LinearCombinationISK_Li1EffLNS22_9ScaleType4KindE0ELNS_15FloatRoundStyleE2ESK_EENS_4gemm15EpilogueDefaultEEEEEvvEEEEvNT_6ParamsE --------------------------
	.section	.nv.info._ZN7cutlass13device_kernelINS_4conv6kernel13ConvUniversalINS1_16ConvProblemShapeILNS1_8OperatorE1ELi2EEENS1_10collective14CollectiveConvINS1_46MainloopSm90TmaGmmaWarpSpecializedImplicitGemmILS5_1ELi14ELi2EN4cute5tupleIJNSA_1CILi1EEESD_SD_EEENS1_36KernelImplicitTmaWarpSpecializedSm90ELi1EEENSB_IJNSC_ILi64EEESH_NSB_IJSH_EEEEEENS_6half_tESK_NSA_8TiledMMAINSA_8MMA_AtomIJNSA_4SM904GMMA25MMA_64x64x16_F32F16F16_SSILNSO_5MajorE0ELSQ_1ELNSO_7ScaleInE1ELSR_1EEEEEENSA_6LayoutISE_NSB_IJNSC_ILi0EEESV_SV_EEEEENSB_IJNSA_10UnderscoreESY_SY_EEEEENS7_6detail26Sm90ImplicitGemmTileTraitsINSA_20SM90_TMA_LOAD_IM2COLENSA_14ComposedLayoutINSA_7SwizzleILi3ELi4ELi3EEENSA_18smem_ptr_flag_bitsILi16EEENSU_INSB_IJNSB_IJNSC_ILi8EEES19_EEENSB_IJSH_SD_EEENSB_IJSD_NSC_ILi14EEEEEEEEENSB_IJNSB_IJSH_NSC_ILi512EEEEEENSB_IJSD_SV_EEENSB_IJSV_NSC_ILi4096EEEEEEEEEEEEEvEENS12_INSA_13SM90_TMA_LOADENS14_IS16_S18_NSU_INSB_IJS1B_S1A_S1D_EEENSB_IJS1H_S1G_S1J_EEEEEEEvEEEENS_8epilogue10collective6detail29Sm90TmaWarpSpecializedAdapterINS1W_15DefaultEpilogueISK_NSB_IJNSB_IJlllEEESD_SV_EEES21_NS1V_6thread17LinearCombinationISK_Li1EffLNS22_9ScaleType4KindE0ELNS_15FloatRoundStyleE2ESK_EENS_4gemm15EpilogueDefaultEEEEEvvEEEEvNT_6ParamsE,"",@"SHT_CUDA_INFO"
	.sectionflags	@""
	.align	4


	//----- nvinfo : EIATTR_CUDA_API_VERSION
	.align		4
        /*0000*/ 	.byte	0x04, 0x37
        /*0002*/ 	.short	(.L_18 - .L_17)
.L_17:
        /*0004*/ 	.word	0x00000082


	//----- nvinfo : EIATTR_KPARAM_INFO
	.align		4
.L_18:
        /*0008*/ 	.byte	0x04, 0x17
        /*000a*/ 	.short	(.L_20 - .L_19)
.L_19:
        /*000c*/ 	.word	0x00000000
        /*0010*/ 	.short	0x0000
        /*0012*/ 	.short	0x0070
        /*0014*/ 	.byte	0x00, 0xf0, 0x01, 0x0e


	//----- nvinfo : EIATTR_SPARSE_MMA_MASK
	.align		4
.L_20:
        /*0018*/ 	.byte	0x03, 0x50
        /*001a*/ 	.short	0x0000


	//----- nvinfo : EIATTR_MAXREG_COUNT
	.align		4
        /*001c*/ 	.byte	0x03, 0x1b
        /*001e*/ 	.short	0x00ff


	//----- nvinfo : EIATTR_NUM_BARRIERS
	.align		4
        /*0020*/ 	.byte	0x02, 0x4c
        /*0022*/ 	.byte	0x01
	.zero		1


	//----- nvinfo : EIATTR_MERCURY_ISA_VERSION
	.align		4
        /*0024*/ 	.byte	0x03, 0x5f
        /*0026*/ 	.short	0x0101


	//----- nvinfo : EIATTR_COOP_GROUP_MASK_REGIDS
	.align		4
        /*0028*/ 	.byte	0x04, 0x29
        /*002a*/ 	.short	(.L_22 - .L_21)


	//   ....[0]....
.L_21:
        /*002c*/ 	.word	0xffffffff


	//   ....[1]....
        /*0030*/ 	.word	0xffffffff


	//   ....[2]....
        /*0034*/ 	.word	0xffffffff


	//----- nvinfo : EIATTR_COOP_GROUP_INSTR_OFFSETS
	.align		4
.L_22:
        /*0038*/ 	.byte	0x04, 0x28
        /*003a*/ 	.short	(.L_24 - .L_23)


	//   ....[0]....
.L_23:
        /*003c*/ 	.word	0x00000060


	//   ....[1]....
        /*0040*/ 	.word	0x00000070


	//   ....[2]....
        /*0044*/ 	.word	0x00000130


	//----- nvinfo : EIATTR_MBARRIER_INSTR_OFFSETS
	.align		4
.L_24:
        /*0048*/ 	.byte	0x04, 0x39
        /*004a*/ 	.short	(.L_26 - .L_25)


	//   ....[0]....
.L_25:
        /*004c*/ 	.word	0x00000270
        /*0050*/ 	.word	0x000000ff
        /*0054*/ 	.word	0x00038000
        /*0058*/ 	.short	0x0100
        /*005a*/ 	.byte	0x08
	.zero		1


	//   ....[1]....
        /*005c*/ 	.word	0x00000280
        /*0060*/ 	.word	0x000000ff
        /*0064*/ 	.word	0x00038070
        /*0068*/ 	.short	0x0100
        /*006a*/ 	.byte	0x08
	.zero		1


	//   ....[2]....
        /*006c*/ 	.word	0x00000290
        /*0070*/ 	.word	0x000000ff
        /*0074*/ 	.word	0x00038008
        /*0078*/ 	.short	0x0100
        /*007a*/ 	.byte	0x08
	.zero		1


	//   ....[3]....
        /*007c*/ 	.word	0x000002a0
        /*0080*/ 	.word	0x000000ff
        /*0084*/ 	.word	0x00038078
        /*0088*/ 	.short	0x0100
        /*008a*/ 	.byte	0x08
	.zero		1


	//   ....[4]....
        /*008c*/ 	.word	0x000002b0
        /*0090*/ 	.word	0x000000ff
        /*0094*/ 	.word	0x00038010
        /*0098*/ 	.short	0x0100
        /*009a*/ 	.byte	0x08
	.zero		1


	//   ....[5]....
        /*009c*/ 	.word	0x000002c0
        /*00a0*/ 	.word	0x000000ff
        /*00a4*/ 	.word	0x00038080
        /*00a8*/ 	.short	0x0100
        /*00aa*/ 	.byte	0x08
	.zero		1


	//   ....[6]....
        /*00ac*/ 	.word	0x000002d0
        /*00b0*/ 	.word	0x000000ff
        /*00b4*/ 	.word	0x00038018
        /*00b8*/ 	.short	0x0100
        /*00ba*/ 	.byte	0x08
	.zero		1


	//   ....[7]....
        /*00bc*/ 	.word	0x000002e0
        /*00c0*/ 	.word	0x000000ff
        /*00c4*/ 	.word	0x00038088
        /*00c8*/ 	.short	0x0100
        /*00ca*/ 	.byte	0x08
	.zero		1


	//   ....[8]....
        /*00cc*/ 	.word	0x000002f0
        /*00d0*/ 	.word	0x000000ff
        /*00d4*/ 	.word	0x00038020
        /*00d8*/ 	.short	0x0100
        /*00da*/ 	.byte	0x08
	.zero		1


	//   ....[9]....
        /*00dc*/ 	.word	0x00000300
        /*00e0*/ 	.word	0x000000ff
        /*00e4*/ 	.word	0x00038090
        /*00e8*/ 	.short	0x0100
        /*00ea*/ 	.byte	0x08
	.zero		1


	//   ....[10]....
        /*00ec*/ 	.word	0x00000310
        /*00f0*/ 	.word	0x000000ff
        /*00f4*/ 	.word	0x00038028
        /*00f8*/ 	.short	0x0100
        /*00fa*/ 	.byte	0x08
	.zero		1


	//   ....[11]....
        /*00fc*/ 	.word	0x00000320
        /*0100*/ 	.word	0x000000ff
        /*0104*/ 	.word	0x00038098
        /*0108*/ 	.short	0x0100
        /*010a*/ 	.byte	0x08
	.zero		1


	//   ....[12]....
        /*010c*/ 	.word	0x00000330
        /*0110*/ 	.word	0x000000ff
        /*0114*/ 	.word	0x00038030
        /*0118*/ 	.short	0x0100
        /*011a*/ 	.byte	0x08
	.zero		1


	//   ....[13]....
        /*011c*/ 	.word	0x00000340
        /*0120*/ 	.word	0x000000ff
        /*0124*/ 	.word	0x000380a0
        /*0128*/ 	.short	0x0100
        /*012a*/ 	.byte	0x08
	.zero		1


	//   ....[14]....
        /*012c*/ 	.word	0x00000350
        /*0130*/ 	.word	0x000000ff
        /*0134*/ 	.word	0x00038038
        /*0138*/ 	.short	0x0100
        /*013a*/ 	.byte	0x08
	.zero		1


	//   ....[15]....
        /*013c*/ 	.word	0x00000360
        /*0140*/ 	.word	0x000000ff
        /*0144*/ 	.word	0x000380a8
        /*0148*/ 	.short	0x0100
        /*014a*/ 	.byte	0x08
	.zero		1


	//   ....[16]....
        /*014c*/ 	.word	0x00000370
        /*0150*/ 	.word	0x000000ff
        /*0154*/ 	.word	0x00038040
        /*0158*/ 	.short	0x0100
        /*015a*/ 	.byte	0x08
	.zero		1


	//   ....[17]....
        /*015c*/ 	.word	0x00000380
        /*0160*/ 	.word	0x000000ff
        /*0164*/ 	.word	0x000380b0
        /*0168*/ 	.short	0x0100
        /*016a*/ 	.byte	0x08
	.zero		1


	//   ....[18]....
        /*016c*/ 	.word	0x00000390
        /*0170*/ 	.word	0x000000ff
        /*0174*/ 	.word	0x00038048
        /*0178*/ 	.short	0x0100
        /*017a*/ 	.byte	0x08
	.zero		1


	//   ....[19]....
        /*017c*/ 	.word	0x000003a0
        /*0180*/ 	.word	0x000000ff
        /*0184*/ 	.word	0x000380b8
        /*0188*/ 	.short	0x0100
        /*018a*/ 	.byte	0x08
	.zero		1


	//   ....[20]....
        /*018c*/ 	.word	0x000003b0
        /*0190*/ 	.word	0x000000ff
        /*0194*/ 	.word	0x00038050
        /*0198*/ 	.short	0x0100
        /*019a*/ 	.byte	0x08
	.zero		1


	//   ....[21]....
        /*019c*/ 	.word	0x000003c0
        /*01a0*/ 	.word	0x000000ff
        /*01a4*/ 	.word	0x000380c0
        /*01a8*/ 	.short	0x0100
        /*01aa*/ 	.byte	0x08
	.zero		1


	//   ....[22]....
        /*01ac*/ 	.word	0x000003d0
        /*01b0*/ 	.word	0x000000ff
        /*01b4*/ 	.word	0x00038058
        /*01b8*/ 	.short	0x0100
        /*01ba*/ 	.byte	0x08
	.zero		1


	//   ....[23]....
        /*01bc*/ 	.word	0x000003e0
        /*01c0*/ 	.word	0x000000ff
        /*01c4*/ 	.word	0x000380c8
        /*01c8*/ 	.short	0x0100
        /*01ca*/ 	.byte	0x08
	.zero		1


	//   ....[24]....
        /*01cc*/ 	.word	0x000003f0
        /*01d0*/ 	.word	0x000000ff
        /*01d4*/ 	.word	0x00038060
        /*01d8*/ 	.short	0x0100
        /*01da*/ 	.byte	0x08
	.zero		1


	//   ....[25]....
        /*01dc*/ 	.word	0x00000400
        /*01e0*/ 	.word	0x000000ff
        /*01e4*/ 	.word	0x000380d0
        /*01e8*/ 	.short	0x0100
        /*01ea*/ 	.byte	0x08
	.zero		1


	//   ....[26]....
        /*01ec*/ 	.word	0x00000410
        /*01f0*/ 	.word	0x000000ff
        /*01f4*/ 	.word	0x00038068
        /*01f8*/ 	.short	0x0100
        /*01fa*/ 	.byte	0x08
	.zero		1


	//   ....[27]....
        /*01fc*/ 	.word	0x00000420
        /*0200*/ 	.word	0x000000ff
        /*0204*/ 	.word	0x000380d8
        /*0208*/ 	.short	0x0100
        /*020a*/ 	.byte	0x08
	.zero		1


	//   ....[28]....
        /*020c*/ 	.word	0x000009d0
        /*0210*/ 	.word	0x00000006
        /*0214*/ 	.word	0x00038000
        /*0218*/ 	.short	0x010a
        /*021a*/ 	.byte	0x3f
	.zero		1


	//   ....[29]....
        /*021c*/ 	.word	0x00000d50
        /*0220*/ 	.word	0x00000008
        /*0224*/ 	.word	0x00038000
        /*0228*/ 	.short	0x010a
        /*022a*/ 	.byte	0x3f
	.zero		1


	//   ....[30]....
        /*022c*/ 	.word	0x00000f70
        /*0230*/ 	.word	0x000000ff
        /*0234*/ 	.word	0x00000000
        /*0238*/ 	.short	0x0101
        /*023a*/ 	.byte	0x06
	.zero		1


	//   ....[31]....
        /*023c*/ 	.word	0x00001180
        /*0240*/ 	.word	0x00000006
        /*0244*/ 	.word	0x00000000
        /*0248*/ 	.short	0x0101
        /*024a*/ 	.byte	0x3f
	.zero		1


	//   ....[32]....
        /*024c*/ 	.word	0x00003990
        /*0250*/ 	.word	0x0000000c
        /*0254*/ 	.word	0x00038070
        /*0258*/ 	.short	0x010a
        /*025a*/ 	.byte	0x3f
	.zero		1


	//   ....[33]....
        /*025c*/ 	.word	0x00004060
        /*0260*/ 	.word	0x00000002
        /*0264*/ 	.word	0x00000000
        /*0268*/ 	.short	0x010a
        /*026a*/ 	.byte	0x3f
	.zero		1


	//   ....[34]....
        /*026c*/ 	.word	0x00004110
        /*0270*/ 	.word	0x00000002
        /*0274*/ 	.word	0x00000000
        /*0278*/ 	.short	0x010a
        /*027a*/ 	.byte	0x3f
	.zero		1


	//   ....[35]....
        /*027c*/ 	.word	0x000041c0
        /*0280*/ 	.word	0x00000002
        /*0284*/ 	.word	0x00000000
        /*0288*/ 	.short	0x010a
        /*028a*/ 	.byte	0x3f
	.zero		1


	//   ....[36]....
        /*028c*/ 	.word	0x00004270
        /*0290*/ 	.word	0x00000002
        /*0294*/ 	.word	0x00000000
        /*0298*/ 	.short	0x010a
        /*029a*/ 	.byte	0x3f
	.zero		1


	//   ....[37]....
        /*029c*/ 	.word	0x00004320
        /*02a0*/ 	.word	0x00000002
        /*02a4*/ 	.word	0x00000000
        /*02a8*/ 	.short	0x010a
        /*02aa*/ 	.byte	0x3f
	.zero		1


	//   ....[38]....
        /*02ac*/ 	.word	0x000043d0
        /*02b0*/ 	.word	0x00000002
        /*02b4*/ 	.word	0x00000000
        /*02b8*/ 	.short	0x010a
        /*02ba*/ 	.byte	0x3f
	.zero		1


	//   ....[39]....
        /*02bc*/ 	.word	0x00004480
        /*02c0*/ 	.word	0x00000002
        /*02c4*/ 	.word	0x00000000
        /*02c8*/ 	.short	0x010a
        /*02ca*/ 	.byte	0x3f
	.zero		1


	//   ....[40]....
        /*02cc*/ 	.word	0x00004530
        /*02d0*/ 	.word	0x00000002
        /*02d4*/ 	.word	0x00000000
        /*02d8*/ 	.short	0x010a
        /*02da*/ 	.byte	0x3f
	.zero		1


	//   ....[41]....
        /*02dc*/ 	.word	0x000045e0
        /*02e0*/ 	.word	0x00000002
        /*02e4*/ 	.word	0x00000000
        /*02e8*/ 	.short	0x010a
        /*02ea*/ 	.byte	0x3f
	.zero		1


	//   ....[42]....
        /*02ec*/ 	.word	0x00004690
        /*02f0*/ 	.word	0x00000002
        /*02f4*/ 	.word	0x00000000
        /*02f8*/ 	.short	0x010a
        /*02fa*/ 	.byte	0x3f
	.zero		1


	//   ....[43]....
        /*02fc*/ 	.word	0x00004740
        /*0300*/ 	.word	0x00000002
        /*0304*/ 	.word	0x00000000
        /*0308*/ 	.short	0x010a
        /*030a*/ 	.byte	0x3f
	.zero		1


	//   ....[44]....
        /*030c*/ 	.word	0x000047f0
        /*0310*/ 	.word	0x00000002
        /*0314*/ 	.word	0x00000000
        /*0318*/ 	.short	0x010a
        /*031a*/ 	.byte	0x3f
	.zero		1


	//   ....[45]....
        /*031c*/ 	.word	0x000048a0
        /*0320*/ 	.word	0x00000002
        /*0324*/ 	.word	0x00000000
        /*0328*/ 	.short	0x010a
        /*032a*/ 	.byte	0x3f
	.zero		1


	//   ....[46]....
        /*032c*/ 	.word	0x00004950
        /*0330*/ 	.word	0x00000003
        /*0334*/ 	.word	0x00000000
        /*0338*/ 	.short	0x010a
        /*033a*/ 	.byte	0x3f
	.zero		1


	//----- nvinfo : EIATTR_NUM_MBARRIERS
	.align		4
.L_26:
        /*033c*/ 	.byte	0x03, 0x38
        /*033e*/ 	.short	0x001c


	//----- nvinfo : EIATTR_EXIT_INSTR_OFFSETS
	.align		4
        /*0340*/ 	.byte	0x04, 0x1c
        /*0342*/ 	.short	(.L_28 - .L_27)


	//   ....[0]....
.L_27:
        /*0344*/ 	.word	0x00000800


	//   ....[1]....
        /*0348*/ 	.word	0x000012d0


	//   ....[2]....
        /*034c*/ 	.word	0x00002cb0


	//   ....[3]....
        /*0350*/ 	.word	0x00002ce0


	//   ....[4]....
        /*0354*/ 	.word	0x00003730


	//   ....[5]....
        /*0358*/ 	.word	0x00003760


	//   ....[6]....
        /*035c*/ 	.word	0x00003780


	//   ....[7]....
        /*0360*/ 	.word	0x00003f70


	//   ....[8]....
        /*0364*/ 	.word	0x00004980


	//----- nvinfo : EIATTR_MAX_THREADS
	.align		4
.L_28:
        /*0368*/ 	.byte	0x04, 0x05
        /*036a*/ 	.short	(.L_30 - .L_29)
.L_29:
        /*036c*/ 	.word	0x00000100
        /*0370*/ 	.word	0x00000001
        /*0374*/ 	.word	0x00000001


	//----- nvinfo : EIATTR_CRS_STACK_SIZE
	.align		4
.L_30:
        /*0378*/ 	.byte	0x04, 0x1e
        /*037a*/ 	.short	(.L_32 - .L_31)
.L_31:
        /*037c*/ 	.word	0x00000000


	//----- nvinfo : EIATTR_CBANK_PARAM_SIZE
	.align		4
.L_32:
        /*0380*/ 	.byte	0x03, 0x19
        /*0382*/ 	.short	0x03f0


	//----- nvinfo : EIATTR_PARAM_CBANK
	.align		4
        /*0384*/ 	.byte	0x04, 0x0a
        /*0386*/ 	.short	(.L_34 - .L_33)
	.align		4
.L_33:
        /*0388*/ 	.word	index@(.nv.constant0._ZN7cutlass13device_kernelINS_4conv6kernel13ConvUniversalINS1_16ConvProblemShapeILNS1_8OperatorE1ELi2EEENS1_10collective14CollectiveConvINS1_46MainloopSm90TmaGmmaWarpSpecializedImplicitGemmILS5_1ELi14ELi2EN4cute5tupleIJNSA_1CILi1EEESD_SD_EEENS1_36KernelImplicitTmaWarpSpecializedSm90ELi1EEENSB_IJNSC_ILi64EEESH_NSB_IJSH_EEEEEENS_6half_tESK_NSA_8TiledMMAINSA_8MMA_AtomIJNSA_4SM904GMMA25MMA_64x64x16_F32F16F16_SSILNSO_5MajorE0ELSQ_1ELNSO_7ScaleInE1ELSR_1EEEEEENSA_6LayoutISE_NSB_IJNSC_ILi0EEESV_SV_EEEEENSB_IJNSA_10UnderscoreESY_SY_EEEEENS7_6detail26Sm90ImplicitGemmTileTraitsINSA_20SM90_TMA_LOAD_IM2COLENSA_14ComposedLayoutINSA_7SwizzleILi3ELi4ELi3EEENSA_18smem_ptr_flag_bitsILi16EEENSU_INSB_IJNSB_IJNSC_ILi8EEES19_EEENSB_IJSH_SD_EEENSB_IJSD_NSC_ILi14EEEEEEEEENSB_IJNSB_IJSH_NSC_ILi512EEEEEENSB_IJSD_SV_EEENSB_IJSV_NSC_ILi4096EEEEEEEEEEEEEvEENS12_INSA_13SM90_TMA_LOADENS14_IS16_S18_NSU_INSB_IJS1B_S1A_S1D_EEENSB_IJS1H_S1G_S1J_EEEEEEEvEEEENS_8epilogue10collective6detail29Sm90TmaWarpSpecializedAdapterINS1W_15DefaultEpilogueISK_NSB_IJNSB_IJlllEEESD_SV_EEES21_NS1V_6thread17LinearCombinationISK_Li1EffLNS22_9ScaleType4KindE0ELNS_15FloatRoundStyleE2ESK_EENS_4gemm15EpilogueDefaultEEEEEvvEEEEvNT_6ParamsE)
        /*038c*/ 	.short	0x0210
        /*038e*/ 	.short	0x03f0


	//----- nvinfo : EIATTR_SW_WAR
	.align		4
.L_34:
        /*0390*/ 	.byte	0x04, 0x36
        /*0392*/ 	.short	(.L_36 - .L_35)
.L_35:
        /*0394*/ 	.word	0x00000008
.L_36:


//--------------------- .nv.callgraph             --------------------------
	.section	.nv.callgraph,"",@"SHT_CUDA_CALLGRAPH"
	.align	4
	.sectionentsize	8
	.align		4
        /*0000*/ 	.word	0x00000000
	.align		4
        /*0004*/ 	.word	0xffffffff
	.align		4
        /*0008*/ 	.word	0x00000000
	.align		4
        /*000c*/ 	.word	0xfffffffe
	.align		4
        /*0010*/ 	.word	0x00000000
	.align		4
        /*0014*/ 	.word	0xfffffffd
	.align		4
        /*0018*/ 	.word	0x00000000
	.align		4
        /*001c*/ 	.word	0xfffffffc


//--------------------- .nv.constant4             --------------------------
	.section	.nv.constant4,"a",@progbits
	.align	8
	.align		8
.nv.constant4:
        /*0000*/ 	.dword	_ZN39_INTERNAL_87e6f475_4_k_cu_3cff2c5d_27084cuda3std3__45__cpo5beginE
	.align		8
        /*0008*/ 	.dword	_ZN39_INTERNAL_87e6f475_4_k_cu_3cff2c5d_27084cuda3std3__45__cpo3endE
	.align		8
        /*0010*/ 	.dword	_ZN39_INTERNAL_87e6f475_4_k_cu_3cff2c5d_27084cuda3std3__45__cpo6cbeginE
	.align		8
        /*0018*/ 	.dword	_ZN39_INTERNAL_87e6f475_4_k_cu_3cff2c5d_27084cuda3std3__45__cpo4cendE
	.align		8
        /*0020*/ 	.dword	_ZN39_INTERNAL_87e6f475_4_k_cu_3cff2c5d_27084cuda3std3__441_GLOBAL__N__87e6f475_4_k_cu_3cff2c5d_27086ignoreE
	.align		8
        /*0028*/ 	.dword	_ZN39_INTERNAL_87e6f475_4_k_cu_3cff2c5d_27084cuda3std3__419piecewise_constructE
	.align		8
        /*0030*/ 	.dword	_ZN39_INTERNAL_87e6f475_4_k_cu_3cff2c5d_27084cuda3std3__48in_placeE
	.align		8
        /*0038*/ 	.dword	_ZN39_INTERNAL_87e6f475_4_k_cu_3cff2c5d_27084cuda3std6ranges3__45__cpo4swapE
	.align		8
        /*0040*/ 	.dword	_ZN39_INTERNAL_87e6f475_4_k_cu_3cff2c5d_27084cuda3std6ranges3__45__cpo9iter_moveE
	.align		8
        /*0048*/ 	.dword	_ZN39_INTERNAL_87e6f475_4_k_cu_3cff2c5d_27084cute7productE
	.align		8
        /*0050*/ 	.dword	_ZN39_INTERNAL_87e6f475_4_k_cu_3cff2c5d_27084cute1_E


//--------------------- .text._ZN7cutlass13device_kernelINS_4conv6kernel13ConvUniversalINS1_16ConvProblemShapeILNS1_8OperatorE1ELi2EEENS1_10collective14CollectiveConvINS1_46MainloopSm90TmaGmmaWarpSpecializedImplicitGemmILS5_1ELi14ELi2EN4cute5tupleIJNSA_1CILi1EEESD_SD_EEENS1_36KernelImplicitTmaWarpSpecializedSm90ELi1EEENSB_IJNSC_ILi64EEESH_NSB_IJSH_EEEEEENS_6half_tESK_NSA_8TiledMMAINSA_8MMA_AtomIJNSA_4SM904GMMA25MMA_64x64x16_F32F16F16_SSILNSO_5MajorE0ELSQ_1ELNSO_7ScaleInE1ELSR_1EEEEEENSA_6LayoutISE_NSB_IJNSC_ILi0EEESV_SV_EEEEENSB_IJNSA_10UnderscoreESY_SY_EEEEENS7_6detail26Sm90ImplicitGemmTileTraitsINSA_20SM90_TMA_LOAD_IM2COLENSA_14ComposedLayoutINSA_7SwizzleILi3ELi4ELi3EEENSA_18smem_ptr_flag_bitsILi16EEENSU_INSB_IJNSB_IJNSC_ILi8EEES19_EEENSB_IJSH_SD_EEENSB_IJSD_NSC_ILi14EEEEEEEEENSB_IJNSB_IJSH_NSC_ILi512EEEEEENSB_IJSD_SV_EEENSB_IJSV_NSC_ILi4096EEEEEEEEEEEEEvEENS12_INSA_13SM90_TMA_LOADENS14_IS16_S18_NSU_INSB_IJS1B_S1A_S1D_EEENSB_IJS1H_S1G_S1J_EEEEEEEvEEEENS_8epilogue10collective6detail29Sm90TmaWarpSpecializedAdapterINS1W_15DefaultEpilogueISK_NSB_IJNSB_IJlllEEESD_SV_EEES21_NS1V_6thread17LinearCombinationISK_Li1EffLNS22_9ScaleType4KindE0ELNS_15FloatRoundStyleE2ESK_EENS_4gemm15EpilogueDefaultEEEEEvvEEEEvNT_6ParamsE --------------------------
	.section	.text._ZN7cutlass13device_kernelINS_4conv6kernel13ConvUniversalINS1_16ConvProblemShapeILNS1_8OperatorE1ELi2EEENS1_10collective14CollectiveConvINS1_46MainloopSm90TmaGmmaWarpSpecializedImplicitGemmILS5_1ELi14ELi2EN4cute5tupleIJNSA_1CILi1EEESD_SD_EEENS1_36KernelImplicitTmaWarpSpecializedSm90ELi1EEENSB_IJNSC_ILi64EEESH_NSB_IJSH_EEEEEENS_6half_tESK_NSA_8TiledMMAINSA_8MMA_AtomIJNSA_4SM904GMMA25MMA_64x64x16_F32F16F16_SSILNSO_5MajorE0ELSQ_1ELNSO_7ScaleInE1ELSR_1EEEEEENSA_6LayoutISE_NSB_IJNSC_ILi0EEESV_SV_EEEEENSB_IJNSA_10UnderscoreESY_SY_EEEEENS7_6detail26Sm90ImplicitGemmTileTraitsINSA_20SM90_TMA_LOAD_IM2COLENSA_14ComposedLayoutINSA_7SwizzleILi3ELi4ELi3EEENSA_18smem_ptr_flag_bitsILi16EEENSU_INSB_IJNSB_IJNSC_ILi8EEES19_EEENSB_IJSH_SD_EEENSB_IJSD_NSC_ILi14EEEEEEEEENSB_IJNSB_IJSH_NSC_ILi512EEEEEENSB_IJSD_SV_EEENSB_IJSV_NSC_ILi4096EEEEEEEEEEEEEvEENS12_INSA_13SM90_TMA_LOADENS14_IS16_S18_NSU_INSB_IJS1B_S1A_S1D_EEENSB_IJS1H_S1G_S1J_EEEEEEEvEEEENS_8epilogue10collective6detail29Sm90TmaWarpSpecializedAdapterINS1W_15DefaultEpilogueISK_NSB_IJNSB_IJlllEEESD_SV_EEES21_NS1V_6thread17LinearCombinationISK_Li1EffLNS22_9ScaleType4KindE0ELNS_15FloatRoundStyleE2ESK_EENS_4gemm15EpilogueDefaultEEEEEvvEEEEvNT_6ParamsE,"ax",@progbits
	.align	128
.text._ZN7cutlass13device_kernelINS_4conv6kernel13ConvUniversalINS1_16ConvProblemShapeILNS1_8OperatorE1ELi2EEENS1_10collective14CollectiveConvINS1_46MainloopSm90TmaGmmaWarpSpecializedImplicitGemmILS5_1ELi14ELi2EN4cute5tupleIJNSA_1CILi1EEESD_SD_EEENS1_36KernelImplicitTmaWarpSpecializedSm90ELi1EEENSB_IJNSC_ILi64EEESH_NSB_IJSH_EEEEEENS_6half_tESK_NSA_8TiledMMAINSA_8MMA_AtomIJNSA_4SM904GMMA25MMA_64x64x16_F32F16F16_SSILNSO_5MajorE0ELSQ_1ELNSO_7ScaleInE1ELSR_1EEEEEENSA_6LayoutISE_NSB_IJNSC_ILi0EEESV_SV_EEEEENSB_IJNSA_10UnderscoreESY_SY_EEEEENS7_6detail26Sm90ImplicitGemmTileTraitsINSA_20SM90_TMA_LOAD_IM2COLENSA_14ComposedLayoutINSA_7SwizzleILi3ELi4ELi3EEENSA_18smem_ptr_flag_bitsILi16EEENSU_INSB_IJNSB_IJNSC_ILi8EEES19_EEENSB_IJSH_SD_EEENSB_IJSD_NSC_ILi14EEEEEEEEENSB_IJNSB_IJSH_NSC_ILi512EEEEEENSB_IJSD_SV_EEENSB_IJSV_NSC_ILi4096EEEEEEEEEEEEEvEENS12_INSA_13SM90_TMA_LOADENS14_IS16_S18_NSU_INSB_IJS1B_S1A_S1D_EEENSB_IJS1H_S1G_S1J_EEEEEEEvEEEENS_8epilogue10collective6detail29Sm90TmaWarpSpecializedAdapterINS1W_15DefaultEpilogueISK_NSB_IJNSB_IJlllEEESD_SV_EEES21_NS1V_6thread17LinearCombinationISK_Li1EffLNS22_9ScaleType4KindE0ELNS_15FloatRoundStyleE2ESK_EENS_4gemm15EpilogueDefaultEEEEEvvEEEEvNT_6ParamsE:
        .type           _ZN7cutlass13device_kernelINS_4conv6kernel13ConvUniversalINS1_16ConvProblemShapeILNS1_8OperatorE1ELi2EEENS1_10collective14CollectiveConvINS1_46MainloopSm90TmaGmmaWarpSpecializedImplicitGemmILS5_1ELi14ELi2EN4cute5tupleIJNSA_1CILi1EEESD_SD_EEENS1_36KernelImplicitTmaWarpSpecializedSm90ELi1EEENSB_IJNSC_ILi64EEESH_NSB_IJSH_EEEEEENS_6half_tESK_NSA_8TiledMMAINSA_8MMA_AtomIJNSA_4SM904GMMA25MMA_64x64x16_F32F16F16_SSILNSO_5MajorE0ELSQ_1ELNSO_7ScaleInE1ELSR_1EEEEEENSA_6LayoutISE_NSB_IJNSC_ILi0EEESV_SV_EEEEENSB_IJNSA_10UnderscoreESY_SY_EEEEENS7_6detail26Sm90ImplicitGemmTileTraitsINSA_20SM90_TMA_LOAD_IM2COLENSA_14ComposedLayoutINSA_7SwizzleILi3ELi4ELi3EEENSA_18smem_ptr_flag_bitsILi16EEENSU_INSB_IJNSB_IJNSC_ILi8EEES19_EEENSB_IJSH_SD_EEENSB_IJSD_NSC_ILi14EEEEEEEEENSB_IJNSB_IJSH_NSC_ILi512EEEEEENSB_IJSD_SV_EEENSB_IJSV_NSC_ILi4096EEEEEEEEEEEEEvEENS12_INSA_13SM90_TMA_LOADENS14_IS16_S18_NSU_INSB_IJS1B_S1A_S1D_EEENSB_IJS1H_S1G_S1J_EEEEEEEvEEEENS_8epilogue10collective6detail29Sm90TmaWarpSpecializedAdapterINS1W_15DefaultEpilogueISK_NSB_IJNSB_IJlllEEESD_SV_EEES21_NS1V_6thread17LinearCombinationISK_Li1EffLNS22_9ScaleType4KindE0ELNS_15FloatRoundStyleE2ESK_EENS_4gemm15EpilogueDefaultEEEEEvvEEEEvNT_6ParamsE,@function
        .size           _ZN7cutlass13device_kernelINS_4conv6kernel13ConvUniversalINS1_16ConvProblemShapeILNS1_8OperatorE1ELi2EEENS1_10collective14CollectiveConvINS1_46MainloopSm90TmaGmmaWarpSpecializedImplicitGemmILS5_1ELi14ELi2EN4cute5tupleIJNSA_1CILi1EEESD_SD_EEENS1_36KernelImplicitTmaWarpSpecializedSm90ELi1EEENSB_IJNSC_ILi64EEESH_NSB_IJSH_EEEEEENS_6half_tESK_NSA_8TiledMMAINSA_8MMA_AtomIJNSA_4SM904GMMA25MMA_64x64x16_F32F16F16_SSILNSO_5MajorE0ELSQ_1ELNSO_7ScaleInE1ELSR_1EEEEEENSA_6LayoutISE_NSB_IJNSC_ILi0EEESV_SV_EEEEENSB_IJNSA_10UnderscoreESY_SY_EEEEENS7_6detail26Sm90ImplicitGemmTileTraitsINSA_20SM90_TMA_LOAD_IM2COLENSA_14ComposedLayoutINSA_7SwizzleILi3ELi4ELi3EEENSA_18smem_ptr_flag_bitsILi16EEENSU_INSB_IJNSB_IJNSC_ILi8EEES19_EEENSB_IJSH_SD_EEENSB_IJSD_NSC_ILi14EEEEEEEEENSB_IJNSB_IJSH_NSC_ILi512EEEEEENSB_IJSD_SV_EEENSB_IJSV_NSC_ILi4096EEEEEEEEEEEEEvEENS12_INSA_13SM90_TMA_LOADENS14_IS16_S18_NSU_INSB_IJS1B_S1A_S1D_EEENSB_IJS1H_S1G_S1J_EEEEEEEvEEEENS_8epilogue10collective6detail29Sm90TmaWarpSpecializedAdapterINS1W_15DefaultEpilogueISK_NSB_IJNSB_IJlllEEESD_SV_EEES21_NS1V_6thread17LinearCombinationISK_Li1EffLNS22_9ScaleType4KindE0ELNS_15FloatRoundStyleE2ESK_EENS_4gemm15EpilogueDefaultEEEEEvvEEEEvNT_6ParamsE,(.L_x_106 - _ZN7cutlass13device_kernelINS_4conv6kernel13ConvUniversalINS1_16ConvProblemShapeILNS1_8OperatorE1ELi2EEENS1_10collective14CollectiveConvINS1_46MainloopSm90TmaGmmaWarpSpecializedImplicitGemmILS5_1ELi14ELi2EN4cute5tupleIJNSA_1CILi1EEESD_SD_EEENS1_36KernelImplicitTmaWarpSpecializedSm90ELi1EEENSB_IJNSC_ILi64EEESH_NSB_IJSH_EEEEEENS_6half_tESK_NSA_8TiledMMAINSA_8MMA_AtomIJNSA_4SM904GMMA25MMA_64x64x16_F32F16F16_SSILNSO_5MajorE0ELSQ_1ELNSO_7ScaleInE1ELSR_1EEEEEENSA_6LayoutISE_NSB_IJNSC_ILi0EEESV_SV_EEEEENSB_IJNSA_10UnderscoreESY_SY_EEEEENS7_6detail26Sm90ImplicitGemmTileTraitsINSA_20SM90_TMA_LOAD_IM2COLENSA_14ComposedLayoutINSA_7SwizzleILi3ELi4ELi3EEENSA_18smem_ptr_flag_bitsILi16EEENSU_INSB_IJNSB_IJNSC_ILi8EEES19_EEENSB_IJSH_SD_EEENSB_IJSD_NSC_ILi14EEEEEEEEENSB_IJNSB_IJSH_NSC_ILi512EEEEEENSB_IJSD_SV_EEENSB_IJSV_NSC_ILi4096EEEEEEEEEEEEEvEENS12_INSA_13SM90_TMA_LOADENS14_IS16_S18_NSU_INSB_IJS1B_S1A_S1D_EEENSB_IJS1H_S1G_S1J_EEEEEEEvEEEENS_8epilogue10collective6detail29Sm90TmaWarpSpecializedAdapterINS1W_15DefaultEpilogueISK_NSB_IJNSB_IJlllEEESD_SV_EEES21_NS1V_6thread17LinearCombinationISK_Li1EffLNS22_9ScaleType4KindE0ELNS_15FloatRoundStyleE2ESK_EENS_4gemm15EpilogueDefaultEEEEEvvEEEEvNT_6ParamsE)
        .other          _ZN7cutlass13device_kernelINS_4conv6kernel13ConvUniversalINS1_16ConvProblemShapeILNS1_8OperatorE1ELi2EEENS1_10collective14CollectiveConvINS1_46MainloopSm90TmaGmmaWarpSpecializedImplicitGemmILS5_1ELi14ELi2EN4cute5tupleIJNSA_1CILi1EEESD_SD_EEENS1_36KernelImplicitTmaWarpSpecializedSm90ELi1EEENSB_IJNSC_ILi64EEESH_NSB_IJSH_EEEEEENS_6half_tESK_NSA_8TiledMMAINSA_8MMA_AtomIJNSA_4SM904GMMA25MMA_64x64x16_F32F16F16_SSILNSO_5MajorE0ELSQ_1ELNSO_7ScaleInE1ELSR_1EEEEEENSA_6LayoutISE_NSB_IJNSC_ILi0EEESV_SV_EEEEENSB_IJNSA_10UnderscoreESY_SY_EEEEENS7_6detail26Sm90ImplicitGemmTileTraitsINSA_20SM90_TMA_LOAD_IM2COLENSA_14ComposedLayoutINSA_7SwizzleILi3ELi4ELi3EEENSA_18smem_ptr_flag_bitsILi16EEENSU_INSB_IJNSB_IJNSC_ILi8EEES19_EEENSB_IJSH_SD_EEENSB_IJSD_NSC_ILi14EEEEEEEEENSB_IJNSB_IJSH_NSC_ILi512EEEEEENSB_IJSD_SV_EEENSB_IJSV_NSC_ILi4096EEEEEEEEEEEEEvEENS12_INSA_13SM90_TMA_LOADENS14_IS16_S18_NSU_INSB_IJS1B_S1A_S1D_EEENSB_IJS1H_S1G_S1J_EEEEEEEvEEEENS_8epilogue10collective6detail29Sm90TmaWarpSpecializedAdapterINS1W_15DefaultEpilogueISK_NSB_IJNSB_IJlllEEESD_SV_EEES21_NS1V_6thread17LinearCombinationISK_Li1EffLNS22_9ScaleType4KindE0ELNS_15FloatRoundStyleE2ESK_EENS_4gemm15EpilogueDefaultEEEEEvvEEEEvNT_6ParamsE,@"STO_CUDA_ENTRY STV_DEFAULT"
_ZN7cutlass13device_kernelINS_4conv6kernel13ConvUniversalINS1_16ConvProblemShapeILNS1_8OperatorE1ELi2EEENS1_10collective14CollectiveConvINS1_46MainloopSm90TmaGmmaWarpSpecializedImplicitGemmILS5_1ELi14ELi2EN4cute5tupleIJNSA_1CILi1EEESD_SD_EEENS1_36KernelImplicitTmaWarpSpecializedSm90ELi1EEENSB_IJNSC_ILi64EEESH_NSB_IJSH_EEEEEENS_6half_tESK_NSA_8TiledMMAINSA_8MMA_AtomIJNSA_4SM904GMMA25MMA_64x64x16_F32F16F16_SSILNSO_5MajorE0ELSQ_1ELNSO_7ScaleInE1ELSR_1EEEEEENSA_6LayoutISE_NSB_IJNSC_ILi0EEESV_SV_EEEEENSB_IJNSA_10UnderscoreESY_SY_EEEEENS7_6detail26Sm90ImplicitGemmTileTraitsINSA_20SM90_TMA_LOAD_IM2COLENSA_14ComposedLayoutINSA_7SwizzleILi3ELi4ELi3EEENSA_18smem_ptr_flag_bitsILi16EEENSU_INSB_IJNSB_IJNSC_ILi8EEES19_EEENSB_IJSH_SD_EEENSB_IJSD_NSC_ILi14EEEEEEEEENSB_IJNSB_IJSH_NSC_ILi512EEEEEENSB_IJSD_SV_EEENSB_IJSV_NSC_ILi4096EEEEEEEEEEEEEvEENS12_INSA_13SM90_TMA_LOADENS14_IS16_S18_NSU_INSB_IJS1B_S1A_S1D_EEENSB_IJS1H_S1G_S1J_EEEEEEEvEEEENS_8epilogue10collective6detail29Sm90TmaWarpSpecializedAdapterINS1W_15DefaultEpilogueISK_NSB_IJNSB_IJlllEEESD_SV_EEES21_NS1V_6thread17LinearCombinationISK_Li1EffLNS22_9ScaleType4KindE0ELNS_15FloatRoundStyleE2ESK_EENS_4gemm15EpilogueDefaultEEEEEvvEEEEvNT_6ParamsE:
[----:B------:R-:W-:Y:S01]  /*0000*/  LDC R1, c[0x0][0x28] ;  /* 0x00000a00ff017b82 */ /* 0x000fe20000000800 */
[----:B------:R-:W0:Y:S01]  /*0010*/  S2R R8, SR_TID.X ;  /* 0x0000000000087919 */ /* 0x000e220000002100 */
[----:B------:R-:W-:Y:S01]  /*0020*/  ELECT P0, URZ, PT ;  /* 0x00000000003f782f */ /* 0x000fe20003800000 */
[----:B------:R-:W-:Y:S01]  /*0030*/  BSSY B0, `(.L_x_0) ;  /* 0x000000f000007945 */ /* 0x000fe20003800000 */
[--C-:B0-----:R-:W-:Y:S02]  /*0040*/  SHF.R.U32.HI R0, RZ, 0x5, R8.reuse ;  /* 0x00000005ff007819 */ /* 0x101fe40000011608 */
[----:B------:R-:W-:-:S03]  /*0050*/  SHF.R.U32.HI R3, RZ, 0x7, R8 ;  /* 0x00000007ff037819 */ /* 0x000fc60000011608 */
[----:B------:R-:W0:Y:S04]  /*0060*/  SHFL.IDX PT, R2, R0, RZ, 0x1f ;  /* 0x00001fff00027589 */ /* 0x000e2800000e0000 */
[----:B------:R1:W2:Y:S01]  /*0070*/  SHFL.IDX PT, R7, R3, RZ, 0x1f ;  /* 0x00001fff03077589 */ /* 0x0002a200000e0000 */
[----:B0-----:R-:W-:-:S13]  /*0080*/  ISETP.NE.OR P0, PT, R2, RZ, !P0 ;  /* 0x000000ff0200720c */ /* 0x001fda0004705670 */
[----:B-12---:R-:W-:Y:S05]  /*0090*/  @P0 BRA `(.L_x_1) ;  /* 0x0000000000200947 */ /* 0x006fea0003800000 */
[----:B------:R-:W-:Y:S02]  /*00a0*/  ULDC.64 UR4, c[0x0][0x198] ;  /* 0x0000660000047ab9 */ /* 0x000fe40000000a00 */
[----:B------:R-:W-:Y:S02]  /*00b0*/  UIADD3 UR6, UP0, UR4, 0xf0, URZ ;  /* 0x000000f004067890 */ /* 0x000fe4000ff1e03f */
[----:B------:R-:W-:Y:S02]  /*00c0*/  UIADD3 UR4, UP1, UR4, 0x1f0, URZ ;  /* 0x000001f004047890 */ /* 0x000fe4000ff3e03f */
[----:B------:R-:W-:Y:S02]  /*00d0*/  UIADD3.X UR7, URZ, UR5, URZ, UP0, !UPT ;  /* 0x000000053f077290 */ /* 0x000fe400087fe43f */
[----:B------:R-:W-:-:S07]  /*00e0*/  UIADD3.X UR5, URZ, UR5, URZ, UP1, !UPT ;  /* 0x000000053f057290 */ /* 0x000fce0008ffe43f */
[----:B------:R0:W-:Y:S02]  /*00f0*/  UTMACCTL.PF [UR6] ;  /* 0x00000000060079b9 */ /* 0x0001e40008040000 */
[----:B------:R0:W-:Y:S02]  /*0100*/  UTMACCTL.PF [UR4] ;  /* 0x00000000040079b9 */ /* 0x0001e40008040000 */
[----:B0-----:R-:W-:Y:S01]  /*0110*/  NOP ;  /* 0x0000000000007918 */ /* 0x001fe20000000000 */
.L_x_1:
[----:B------:R-:W-:Y:S05]  /*0120*/  BSYNC B0 ;  /* 0x0000000000007941 */ /* 0x000fea0003800000 */
.L_x_0:
[----:B------:R-:W0:Y:S01]  /*0130*/  SHFL.IDX PT, R0, R0, RZ, 0x1f ;  /* 0x00001fff00007589 */ /* 0x000e2200000e0000 */
[----:B------:R-:W-:-:S04]  /*0140*/  SHF.R.S32.HI R3, RZ, 0x1f, R2 ;  /* 0x0000001fff037819 */ /* 0x000fc80000011402 */
[----:B------:R-:W-:Y:S02]  /*0150*/  LEA.HI R3, R3, R2, RZ, 0x2 ;  /* 0x0000000203037211 */ /* 0x000fe400078f10ff */
[----:B0-----:R-:W-:-:S13]  /*0160*/  ISETP.NE.AND P0, PT, R0, RZ, PT ;  /* 0x000000ff0000720c */ /* 0x001fda0003f05270 */
[----:B------:R-:W-:Y:S05]  /*0170*/  @P0 BRA `(.L_x_2) ;  /* 0x0000000000b40947 */ /* 0x000fea0003800000 */
[----:B------:R-:W-:Y:S01]  /*0180*/  ELECT P0, URZ, PT ;  /* 0x00000000003f782f */ /* 0x000fe20003800000 */
[----:B------:R-:W-:-:S12]  /*0190*/  BSSY B0, `(.L_x_2) ;  /* 0x000002b000007945 */ /* 0x000fd80003800000 */
[----:B------:R-:W-:Y:S05]  /*01a0*/  @!P0 BRA `(.L_x_3) ;  /* 0x0000000000a48947 */ /* 0x000fea0003800000 */
[----:B------:R-:W0:Y:S01]  /*01b0*/  S2UR UR8, SR_CgaCtaId ;  /* 0x00000000000879c3 */ /* 0x000e220000008800 */
[----:B------:R-:W-:Y:S01]  /*01c0*/  UMOV UR4, 0x400 ;  /* 0x0000040000047882 */ /* 0x000fe20000000000 */
[----:B------:R-:W-:Y:S01]  /*01d0*/  UMOV UR5, 0x1 ;  /* 0x0000000100057882 */ /* 0x000fe20000000000 */
[----:B------:R-:W-:Y:S02]  /*01e0*/  UMOV UR6, 0x80 ;  /* 0x0000008000067882 */ /* 0x000fe40000000000 */
[----:B------:R-:W-:-:S04]  /*01f0*/  UIADD3 UR6, -UR6, 0x100000, URZ ;  /* 0x0010000006067890 */ /* 0x000fc8000fffe13f */
[----:B------:R-:W-:Y:S02]  /*0200*/  USHF.L.U32 UR7, UR6, 0xb, URZ ;  /* 0x0000000b06077899 */ /* 0x000fe4000800063f */
[----:B------:R-:W-:Y:S02]  /*0210*/  USHF.L.U32 UR6, UR6, 0x1, URZ ;  /* 0x0000000106067899 */ /* 0x000fe4000800063f */
[----:B0-----:R-:W-:Y:S02]  /*0220*/  ULEA UR8, UR8, UR4, 0x18 ;  /* 0x0000000408087291 */ /* 0x001fe4000f8ec03f */
[----:B------:R-:W-:-:S04]  /*0230*/  UIADD3 UR4, -UR5, 0x100000, URZ ;  /* 0x0010000005047890 */ /* 0x000fc8000fffe13f */
[----:B------:R-:W-:Y:S02]  /*0240*/  USHF.L.U32 UR5, UR4, 0xb, URZ ;  /* 0x0000000b04057899 */ /* 0x000fe4000800063f */
[----:B------:R-:W-:Y:S01]  /*0250*/  USHF.L.U32 UR4, UR4, 0x1, URZ ;  /* 0x0000000104047899 */ /* 0x000fe2000800063f */
[----:B------:R-:W0:Y:S11]  /*0260*/  FENCE.VIEW.ASYNC.S ;  /* 0x00000000000073c6 */ /* 0x000e360000000000 */
[----:B0-----:R0:W1:Y:S01]  /*0270*/  SYNCS.EXCH.64 URZ, [UR8+0x38000], UR4 ;  /* 0x03800004083f75b2 */ /* 0x0010620008000100 */
[----:B------:R0:W2:Y:S01]  /*0280*/  SYNCS.EXCH.64 URZ, [UR8+0x38070], UR6 ;  /* 0x03807006083f75b2 */ /* 0x0000a20008000100 */
[----:B------:R0:W3:Y:S01]  /*0290*/  SYNCS.EXCH.64 URZ, [UR8+0x38008], UR4 ;  /* 0x03800804083f75b2 */ /* 0x0000e20008000100 */
[----:B------:R0:W4:Y:S01]  /*02a0*/  SYNCS.EXCH.64 URZ, [UR8+0x38078], UR6 ;  /* 0x03807806083f75b2 */ /* 0x0001220008000100 */
[----:B------:R0:W0:Y:S01]  /*02b0*/  SYNCS.EXCH.64 URZ, [UR8+0x38010], UR4 ;  /* 0x03801004083f75b2 */ /* 0x0000220008000100 */
        /* <DEDUP_REMOVED lines=23> */
[----:B-1234-:R-:W-:Y:S01]  /*0430*/  NOP ;  /* 0x0000000000007918 */ /* 0x01efe20000000000 */
.L_x_3:
[----:B0-----:R-:W-:Y:S05]  /*0440*/  BSYNC B0 ;  /* 0x0000000000007941 */ /* 0x001fea0003800000 */
.L_x_2:
[----:B------:R-:W-:Y:S01]  /*0450*/  ULDC.64 UR4, c[0x0][0x598] ;  /* 0x0001660000047ab9 */ /* 0x000fe20000000a00 */
[----:B------:R-:W-:Y:S01]  /*0460*/  LOP3.LUT R3, R3, 0xfffffffc, RZ, 0xc0, !PT ;  /* 0xfffffffc03037812 */ /* 0x000fe200078ec0ff */
[----:B------:R-:W-:Y:S01]  /*0470*/  NOP ;  /* 0x0000000000007918 */ /* 0x000fe20000000000 */
[----:B------:R-:W-:Y:S01]  /*0480*/  ISETP.NE.U32.AND P0, PT, RZ, UR4, PT ;  /* 0x00000004ff007c0c */ /* 0x000fe2000bf05070 */
[----:B------:R-:W-:Y:S01]  /*0490*/  NOP ;  /* 0x0000000000007918 */ /* 0x000fe20000000000 */
[----:B------:R-:W-:Y:S01]  /*04a0*/  BAR.SYNC.DEFER_BLOCKING 0x0 ;  /* 0x0000000000007b1d */ /* 0x000fe20000010000 */
[----:B------:R-:W-:Y:S01]  /*04b0*/  IMAD.IADD R6, R2, 0x1, -R3 ;  /* 0x0000000102067824 */ /* 0x000fe200078e0a03 */
[----:B------:R-:W-:Y:S02]  /*04c0*/  ISETP.NE.AND.EX P0, PT, RZ, UR5, PT, P0 ;  /* 0x00000005ff007c0c */ /* 0x000fe4000bf05300 */
[C---:B------:R-:W-:Y:S02]  /*04d0*/  ISETP.NE.AND P2, PT, R7.reuse, 0x1, PT ;  /* 0x000000010700780c */ /* 0x040fe40003f45270 */
[----:B------:R-:W-:Y:S01]  /*04e0*/  LOP3.LUT P1, RZ, R7, R6, RZ, 0xfc, !PT ;  /* 0x0000000607ff7212 */ /* 0x000fe2000782fcff */
[----:B------:R-:W-:-:S03]  /*04f0*/  ULDC.64 UR12, c[0x0][0x208] ;  /* 0x00008200000c7ab9 */ /* 0x000fc60000000a00 */
[----:B------:R-:W-:-:S04]  /*0500*/  SEL R3, RZ, 0x1, P1 ;  /* 0x00000001ff037807 */ /* 0x000fc80000800000 */
[----:B------:R-:W-:Y:S01]  /*0510*/  SEL R3, R3, 0x2, P2 ;  /* 0x0000000203037807 */ /* 0x000fe20001000000 */
[----:B------:R-:W-:Y:S06]  /*0520*/  @!P0 BRA `(.L_x_4) ;  /* 0x00000000001c8947 */ /* 0x000fec0003800000 */
[----:B------:R-:W0:Y:S02]  /*0530*/  LDC.64 R4, c[0x0][0x598] ;  /* 0x00016600ff047b82 */ /* 0x000e240000000a00 */
[----:B0-----:R-:W2:Y:S02]  /*0540*/  LDG.E.64 R4, desc[UR12][R4.64] ;  /* 0x0000000c04047981 */ /* 0x001ea4000c1e1b00 */
[----:B--2---:R-:W-:-:S04]  /*0550*/  ISETP.NE.U32.AND P0, PT, R4, RZ, PT ;  /* 0x000000ff0400720c */ /* 0x004fc80003f05070 */
[----:B------:R-:W-:-:S13]  /*0560*/  ISETP.NE.AND.EX P0, PT, R5, RZ, PT, P0 ;  /* 0x000000ff0500720c */ /* 0x000fda0003f05300 */
[----:B------:R-:W-:Y:S05]  /*0570*/  @!P0 BRA `(.L_x_4) ;  /* 0x0000000000088947 */ /* 0x000fea0003800000 */
[----:B------:R2:W5:Y:S01]  /*0580*/  LD.E R0, desc[UR12][R4.64] ;  /* 0x0000000c04007980 */ /* 0x000562000c101900 */
[----:B------:R-:W-:Y:S05]  /*0590*/  BRA `(.L_x_5) ;  /* 0x0000000000207947 */ /* 0x000fea0003800000 */
.L_x_4:
[----:B------:R-:W-:Y:S02]  /*05a0*/  ULDC.64 UR4, c[0x0][0x588] ;  /* 0x0001620000047ab9 */ /* 0x000fe40000000a00 */
[----:B------:R-:W-:-:S04]  /*05b0*/  ISETP.NE.U32.AND P0, PT, RZ, UR4, PT ;  /* 0x00000004ff007c0c */ /* 0x000fc8000bf05070 */
[----:B------:R-:W-:-:S13]  /*05c0*/  ISETP.NE.AND.EX P0, PT, RZ, UR5, PT, P0 ;  /* 0x00000005ff007c0c */ /* 0x000fda000bf05300 */
[----:B------:R-:W-:Y:S05]  /*05d0*/  @!P0 BRA `(.L_x_6) ;  /* 0x00000000000c8947 */ /* 0x000fea0003800000 */
[----:B------:R-:W0:Y:S02]  /*05e0*/  LDC.64 R4, c[0x0][0x588] ;  /* 0x00016200ff047b82 */ /* 0x000e240000000a00 */
[----:B0-----:R0:W5:Y:S01]  /*05f0*/  LDG.E R0, desc[UR12][R4.64] ;  /* 0x0000000c04007981 */ /* 0x001162000c1e1900 */
[----:B------:R-:W-:Y:S05]  /*0600*/  BRA `(.L_x_5) ;  /* 0x0000000000047947 */ /* 0x000fea0003800000 */
.L_x_6:
[----:B------:R-:W1:Y:S02]  /*0610*/  LDC R0, c[0x0][0x580] ;  /* 0x00016000ff007b82 */ /* 0x000e640000000800 */
.L_x_5:
[----:B------:R-:W-:Y:S02]  /*0620*/  ULDC.64 UR4, c[0x0][0x5a0] ;  /* 0x0001680000047ab9 */ /* 0x000fe40000000a00 */
[----:B------:R-:W-:-:S04]  /*0630*/  ISETP.NE.U32.AND P0, PT, RZ, UR4, PT ;  /* 0x00000004ff007c0c */ /* 0x000fc8000bf05070 */
[----:B------:R-:W-:-:S13]  /*0640*/  ISETP.NE.AND.EX P0, PT, RZ, UR5, PT, P0 ;  /* 0x00000005ff007c0c */ /* 0x000fda000bf05300 */
[----:B------:R-:W-:Y:S05]  /*0650*/  @!P0 BRA `(.L_x_7) ;  /* 0x00000000001c8947 */ /* 0x000fea0003800000 */
[----:B0-2---:R-:W0:Y:S02]  /*0660*/  LDC.64 R4, c[0x0][0x5a0] ;  /* 0x00016800ff047b82 */ /* 0x005e240000000a00 */
[----:B0-----:R-:W2:Y:S02]  /*0670*/  LDG.E.64 R4, desc[UR12][R4.64] ;  /* 0x0000000c04047981 */ /* 0x001ea4000c1e1b00 */
[----:B--2---:R-:W-:-:S04]  /*0680*/  ISETP.NE.U32.AND P0, PT, R4, RZ, PT ;  /* 0x000000ff0400720c */ /* 0x004fc80003f05070 */
[----:B------:R-:W-:-:S13]  /*0690*/  ISETP.NE.AND.EX P0, PT, R5, RZ, PT, P0 ;  /* 0x000000ff0500720c */ /* 0x000fda0003f05300 */
[----:B------:R-:W-:Y:S05]  /*06a0*/  @!P0 BRA `(.L_x_7) ;  /* 0x0000000000088947 */ /* 0x000fea0003800000 */
[----:B------:R0:W5:Y:S01]  /*06b0*/  LD.E R2, desc[UR12][R4.64] ;  /* 0x0000000c04027980 */ /* 0x000162000c101900 */
[----:B------:R-:W-:Y:S05]  /*06c0*/  BRA `(.L_x_8) ;  /* 0x0000000000207947 */ /* 0x000fea0003800000 */
.L_x_7:
[----:B------:R-:W-:Y:S02]  /*06d0*/  ULDC.64 UR4, c[0x0][0x590] ;  /* 0x0001640000047ab9 */ /* 0x000fe40000000a00 */
[----:B------:R-:W-:-:S04]  /*06e0*/  ISETP.NE.U32.AND P0, PT, RZ, UR4, PT ;  /* 0x00000004ff007c0c */ /* 0x000fc8000bf05070 */
[----:B------:R-:W-:-:S13]  /*06f0*/  ISETP.NE.AND.EX P0, PT, RZ, UR5, PT, P0 ;  /* 0x00000005ff007c0c */ /* 0x000fda000bf05300 */
[----:B------:R-:W-:Y:S05]  /*0700*/  @!P0 BRA `(.L_x_9) ;  /* 0x00000000000c8947 */ /* 0x000fea0003800000 */
[----:B0-2---:R-:W0:Y:S02]  /*0710*/  LDC.64 R4, c[0x0][0x590] ;  /* 0x00016400ff047b82 */ /* 0x005e240000000a00 */
[----:B0-----:R4:W5:Y:S01]  /*0720*/  LDG.E R2, desc[UR12][R4.64] ;  /* 0x0000000c04027981 */ /* 0x001962000c1e1900 */
[----:B------:R-:W-:Y:S05]  /*0730*/  BRA `(.L_x_8) ;  /* 0x0000000000047947 */ /* 0x000fea0003800000 */
.L_x_9:
[----:B------:R-:W3:Y:S02]  /*0740*/  LDC R2, c[0x0][0x584] ;  /* 0x00016100ff027b82 */ /* 0x000ee40000000800 */
.L_x_8:
[----:B0-2-4-:R-:W0:Y:S01]  /*0750*/  LDC R4, c[0x0][0x3c4] ;  /* 0x0000f100ff047b82 */ /* 0x015e220000000800 */
[----:B------:R-:W-:-:S07]  /*0760*/  ISETP.NE.AND P0, PT, R7, RZ, PT ;  /* 0x000000ff0700720c */ /* 0x000fce0003f05270 */
[----:B------:R-:W2:Y:S01]  /*0770*/  LDC.64 R10, c[0x0][0x3c8] ;  /* 0x0000f200ff0a7b82 */ /* 0x000ea20000000a00 */
[----:B0-----:R-:W-:-:S05]  /*0780*/  VIADD R4, R4, 0x3f ;  /* 0x0000003f04047836 */ /* 0x001fca0000000000 */
[----:B------:R-:W-:-:S04]  /*0790*/  SHF.R.S32.HI R5, RZ, 0x1f, R4 ;  /* 0x0000001fff057819 */ /* 0x000fc80000011404 */
[----:B------:R-:W-:-:S04]  /*07a0*/  LEA.HI R5, R5, R4, RZ, 0x6 ;  /* 0x0000000405057211 */ /* 0x000fc800078f30ff */
[----:B------:R-:W-:-:S05]  /*07b0*/  SHF.R.S32.HI R5, RZ, 0x6, R5 ;  /* 0x00000006ff057819 */ /* 0x000fca0000011405 */
[----:B--2---:R-:W-:-:S04]  /*07c0*/  IMAD R4, R5, R10, RZ ;  /* 0x0000000a05047224 */ /* 0x004fc800078e02ff */
[----:B------:R-:W-:Y:S01]  /*07d0*/  IMAD R4, R4, R11, RZ ;  /* 0x0000000b04047224 */ /* 0x000fe200078e02ff */
[----:B------:R-:W-:Y:S06]  /*07e0*/  @!P0 BRA `(.L_x_10) ;  /* 0x0000002c00e08947 */ /* 0x000fec0003800000 */
[----:B------:R-:W-:-:S13]  /*07f0*/  ISETP.NE.AND P0, PT, R7, 0x1, PT ;  /* 0x000000010700780c */ /* 0x000fda0003f05270 */
[----:B------:R-:W-:Y:S05]  /*0800*/  @P0 EXIT ;  /* 0x000000000000094d */ /* 0x000fea0003800000 */
[----:B------:R-:W-:Y:S01]  /*0810*/  ISETP.GE.AND P0, PT, R4, 0x1, PT ;  /* 0x000000010400780c */ /* 0x000fe20003f06270 */
[----:B------:R-:W-:Y:S01]  /*0820*/  UMOV UR4, URZ ;  /* 0x0000003f00047c82 */ /* 0x000fe20008000000 */
[----:B------:R-:W-:Y:S02]  /*0830*/  CS2R R54, SRZ ;  /* 0x0000000000367805 */ /* 0x000fe4000001ff00 */
[----:B------:R-:W-:Y:S02]  /*0840*/  CS2R R24, SRZ ;  /* 0x0000000000187805 */ /* 0x000fe4000001ff00 */
[----:B------:R-:W-:Y:S02]  /*0850*/  CS2R R26, SRZ ;  /* 0x00000000001a7805 */ /* 0x000fe4000001ff00 */
[----:B------:R-:W-:Y:S02]  /*0860*/  CS2R R28, SRZ ;  /* 0x00000000001c7805 */ /* 0x000fe4000001ff00 */
[----:B------:R-:W-:-:S02]  /*0870*/  CS2R R30, SRZ ;  /* 0x00000000001e7805 */ /* 0x000fc4000001ff00 */
[----:B------:R-:W-:Y:S02]  /*0880*/  CS2R R32, SRZ ;  /* 0x0000000000207805 */ /* 0x000fe4000001ff00 */
        /* <DEDUP_REMOVED lines=9> */
[----:B------:R-:W-:Y:S01]  /*0920*/  CS2R R52, SRZ ;  /* 0x0000000000347805 */ /* 0x000fe2000001ff00 */
[----:B------:R-:W-:Y:S06]  /*0930*/  @!P0 BRA `(.L_x_11) ;  /* 0x0000000000a48947 */ /* 0x000fec0003800000 */
[----:B------:R-:W-:-:S04]  /*0940*/  LOP3.LUT R5, R3, 0x1, RZ, 0xfc, !PT ;  /* 0x0000000103057812 */ /* 0x000fc800078efcff */
[----:B------:R-:W-:-:S13]  /*0950*/  ISETP.NE.AND P0, PT, R5, 0x3, PT ;  /* 0x000000030500780c */ /* 0x000fda0003f05270 */
[----:B------:R-:W-:Y:S05]  /*0960*/  @!P0 BRA `(.L_x_12) ;  /* 0x0000000000048947 */ /* 0x000fea0003800000 */
[----:B------:R-:W-:Y:S01]  /*0970*/  BPT.TRAP 0x1 ;  /* 0x000000040000795c */ /* 0x000fe20000300000 */
.L_x_12:
[----:B------:R-:W0:Y:S01]  /*0980*/  S2UR UR5, SR_CgaCtaId ;  /* 0x00000000000579c3 */ /* 0x000e220000008800 */
[----:B------:R-:W-:Y:S01]  /*0990*/  SHF.L.U32 R5, RZ, 0x1f, RZ ;  /* 0x0000001fff057819 */ /* 0x000fe200000006ff */
[----:B------:R-:W-:Y:S02]  /*09a0*/  UMOV UR4, 0x400 ;  /* 0x0000040000047882 */ /* 0x000fe40000000000 */
[----:B0-----:R-:W-:-:S12]  /*09b0*/  ULEA UR5, UR5, UR4, 0x18 ;  /* 0x0000000405057291 */ /* 0x001fd8000f8ec03f */
.L_x_13:
[----:B0-----:R-:W-:-:S04]  /*09c0*/  IMAD.U32 R6, RZ, RZ, UR5 ;  /* 0x00000005ff067e24 */ /* 0x001fc8000f8e00ff */
[----:B------:R0:W2:Y:S03]  /*09d0*/  SYNCS.PHASECHK.TRANS64.TRYWAIT P0, [R6+URZ+0x38000], R5 ;  /* 0x03800005060075a7 */ /* 0x0000a6000800017f */
[----:B--2---:R-:W-:Y:S05]  /*09e0*/  @!P0 NANOSLEEP.SYNCS 0x989680 ;  /* 0x009896800000895d */ /* 0x004fea0003900000 */
[----:B------:R-:W2:Y:S02]  /*09f0*/  @!P0 SYNCS.PHASECHK.TRANS64 P0, [R6+URZ+0x38000], R5 ;  /* 0x03800005060085a7 */ /* 0x000ea4000800007f */
[----:B--2---:R-:W-:Y:S05]  /*0a00*/  @!P0 BRA `(.L_x_13) ;  /* 0xfffffffc00ec8947 */ /* 0x004fea000383ffff */
[----:B------:R-:W-:Y:S01]  /*0a10*/  USHF.R.U32.HI UR4, URZ, 0x4, UR5 ;  /* 0x000000043f047899 */ /* 0x000fe20008011605 */
[----:B------:R-:W-:Y:S01]  /*0a20*/  WARPGROUP.ARRIVE ;  /* 0x00000000000079c5 */ /* 0x000fe20000000000 */
[----:B------:R-:W-:Y:S02]  /*0a30*/  UIADD3 UR5, UR5, 0x1c000, URZ ;  /* 0x0001c00005057890 */ /* 0x000fe4000fffe03f */
[----:B------:R-:W-:Y:S02]  /*0a40*/  ULOP3.LUT UR4, UR4, 0x3fff, URZ, 0xc0, !UPT ;  /* 0x00003fff04047892 */ /* 0x000fe4000f8ec03f */
[----:B------:R-:W-:Y:S02]  /*0a50*/  USHF.R.U32.HI UR5, URZ, 0x4, UR5 ;  /* 0x000000043f057899 */ /* 0x000fe40008011605 */
[----:B------:R-:W-:Y:S02]  /*0a60*/  ULOP3.LUT UR9, UR4, 0x10000, URZ, 0xfc, !UPT ;  /* 0x0001000004097892 */ /* 0x000fe4000f8efc3f */
[----:B------:R-:W-:Y:S01]  /*0a70*/  ULOP3.LUT UR8, UR5, 0x3fff, URZ, 0xc0, !UPT ;  /* 0x00003fff05087892 */ /* 0x000fe2000f8ec03f */
[----:B------:R-:W-:-:S02]  /*0a80*/  UMOV UR7, 0x40000040 ;  /* 0x4000004000077882 */ /* 0x000fc40000000000 */
[----:B------:R-:W-:Y:S02]  /*0a90*/  UMOV UR5, 0x40000040 ;  /* 0x4000004000057882 */ /* 0x000fe40000000000 */
[----:B------:R-:W-:Y:S02]  /*0aa0*/  UMOV UR4, UR9 ;  /* 0x0000000900047c82 */ /* 0x000fe40008000000 */
[----:B------:R-:W-:Y:S02]  /*0ab0*/  UMOV UR6, UR8 ;  /* 0x0000000800067c82 */ /* 0x000fe40008000000 */
[----:B------:R-:W-:Y:S01]  /*0ac0*/  HGMMA.64x64x16.F32 R24, gdesc[UR4].tnspB, RZ, !UPT ;  /* 0x40e00000041879f0 */ /* 0x000fe2000c7008ff */
[----:B------:R-:W-:Y:S02]  /*0ad0*/  UIADD3 UR4, UR9, 0x2, URZ ;  /* 0x0000000209047890 */ /* 0x000fe4000fffe03f */
[----:B------:R-:W-:Y:S01]  /*0ae0*/  UIADD3 UR6, UR8, 0x80, URZ ;  /* 0x0000008008067890 */ /* 0x000fe2000fffe03f */
[----:B------:R-:W-:Y:S01]  /*0af0*/  UMOV UR5, 0x40000040 ;  /* 0x4000004000057882 */ /* 0x000fe20000000000 */
[----:B------:R-:W-:-:S07]  /*0b00*/  UMOV UR7, 0x40000040 ;  /* 0x4000004000077882 */ /* 0x000fce0000000000 */
[----:B------:R-:W-:Y:S01]  /*0b10*/  HGMMA.64x64x16.F32 R24, gdesc[UR4].tnspB, R24 ;  /* 0x40e00000041879f0 */ /* 0x000fe20008700818 */
        /* <DEDUP_REMOVED lines=9> */
[----:B------:R-:W-:Y:S01]  /*0bb0*/  HGMMA.64x64x16.F32 R24, gdesc[UR4].tnspB, R24, gsb0 ;  /* 0x40e00000041879f0 */ /* 0x000fe20008000818 */
[----:B------:R-:W-:-:S05]  /*0bc0*/  UMOV UR4, 0x1 ;  /* 0x0000000100047882 */ /* 0x000fca0000000000 */
.L_x_11:
[----:B0-----:R-:W-:-:S05]  /*0bd0*/  VIMNMX R5, R4, 0x1, PT ;  /* 0x0000000104057848 */ /* 0x001fca0003fe0100 */
[----:B------:R-:W-:-:S05]  /*0be0*/  IMAD.IADD R6, R4, 0x1, -R5 ;  /* 0x0000000104067824 */ /* 0x000fca00078e0a05 */
[----:B------:R-:W-:-:S13]  /*0bf0*/  ISETP.GE.AND P0, PT, R6, 0x1, PT ;  /* 0x000000010600780c */ /* 0x000fda0003f06270 */
[----:B------:R-:W-:Y:S05]  /*0c00*/  @!P0 BRA `(.L_x_14) ;  /* 0x0000000400148947 */ /* 0x000fea0003800000 */
[----:B------:R-:W0:Y:S01]  /*0c10*/  S2UR UR6, SR_CgaCtaId ;  /* 0x00000000000679c3 */ /* 0x000e220000008800 */
[----:B------:R-:W-:Y:S01]  /*0c20*/  UMOV UR5, 0x400 ;  /* 0x0000040000057882 */ /* 0x000fe20000000000 */
[----:B------:R-:W-:Y:S01]  /*0c30*/  LOP3.LUT R10, R3, 0x1, RZ, 0xfc, !PT ;  /* 0x00000001030a7812 */ /* 0x000fe200078efcff */
[----:B------:R-:W-:Y:S01]  /*0c40*/  IMAD.MOV.U32 R9, RZ, RZ, RZ ;  /* 0x000000ffff097224 */ /* 0x000fe200078e00ff */
[----:B------:R-:W-:Y:S01]  /*0c50*/  UISETP.NE.U32.AND UP0, UPT, UR4, URZ, UPT ;  /* 0x0000003f0400728c */ /* 0x000fe2000bf05070 */
[----:B------:R-:W-:Y:S01]  /*0c60*/  IMAD.MOV.U32 R5, RZ, RZ, R6 ;  /* 0x000000ffff057224 */ /* 0x000fe200078e0006 */
[----:B0-----:R-:W-:-:S04]  /*0c70*/  ULEA UR14, UR6, UR5, 0x18 ;  /* 0x00000005060e7291 */ /* 0x001fc8000f8ec03f */
[----:B------:R-:W-:Y:S02]  /*0c80*/  USHF.R.U32.HI UR5, URZ, 0x4, UR14 ;  /* 0x000000043f057899 */ /* 0x000fe4000801160e */
[----:B------:R-:W-:Y:S02]  /*0c90*/  UIADD3 UR6, UR14, 0x1c000, URZ ;  /* 0x0001c0000e067890 */ /* 0x000fe4000fffe03f */
[----:B------:R-:W-:Y:S02]  /*0ca0*/  ULOP3.LUT UR5, UR5, 0x3fff, URZ, 0xc0, !UPT ;  /* 0x00003fff05057892 */ /* 0x000fe4000f8ec03f */
[----:B------:R-:W-:Y:S02]  /*0cb0*/  USHF.R.U32.HI UR6, URZ, 0x4, UR6 ;  /* 0x000000043f067899 */ /* 0x000fe40008011606 */
[----:B------:R-:W-:Y:S02]  /*0cc0*/  ULOP3.LUT UR15, UR5, 0x10000, URZ, 0xfc, !UPT ;  /* 0x00010000050f7892 */ /* 0x000fe4000f8efc3f */
[----:B------:R-:W-:Y:S01]  /*0cd0*/  ULOP3.LUT UR16, UR6, 0x3fff, URZ, 0xc0, !UPT ;  /* 0x00003fff06107892 */ /* 0x000fe2000f8ec03f */
[----:B------:R-:W-:-:S11]  /*0ce0*/  UMOV UR5, URZ ;  /* 0x0000003f00057c82 */ /* 0x000fd60008000000 */
.L_x_19:
[----:B------:R-:W-:-:S13]  /*0cf0*/  ISETP.NE.AND P1, PT, R10, 0x3, PT ;  /* 0x000000030a00780c */ /* 0x000fda0003f25270 */
[----:B0-----:R-:W-:Y:S05]  /*0d00*/  @!P1 BRA `(.L_x_15) ;  /* 0x0000000000049947 */ /* 0x001fea0003800000 */
[----:B------:R-:W-:Y:S01]  /*0d10*/  BPT.TRAP 0x1 ;  /* 0x000000040000795c */ /* 0x000fe20000300000 */
.L_x_15:
[----:B------:R-:W-:Y:S01]  /*0d20*/  SHF.L.U32 R7, R9, 0x1f, RZ ;  /* 0x0000001f09077819 */ /* 0x000fe200000006ff */
[----:B------:R-:W-:-:S12]  /*0d30*/  ULEA UR6, UR4, UR14, 0x3 ;  /* 0x0000000e04067291 */ /* 0x000fd8000f8e183f */
.L_x_16:
[----:B0-----:R-:W-:-:S04]  /*0d40*/  IMAD.U32 R8, RZ, RZ, UR6 ;  /* 0x00000006ff087e24 */ /* 0x001fc8000f8e00ff */
[----:B------:R0:W2:Y:S03]  /*0d50*/  SYNCS.PHASECHK.TRANS64.TRYWAIT P0, [R8+URZ+0x38000], R7 ;  /* 0x03800007080075a7 */ /* 0x0000a6000800017f */
[----:B--2---:R-:W-:Y:S05]  /*0d60*/  @!P0 NANOSLEEP.SYNCS 0x989680 ;  /* 0x009896800000895d */ /* 0x004fea0003900000 */
[----:B------:R-:W2:Y:S02]  /*0d70*/  @!P0 SYNCS.PHASECHK.TRANS64 P0, [R8+URZ+0x38000], R7 ;  /* 0x03800007080085a7 */ /* 0x000ea4000800007f */
[----:B--2---:R-:W-:Y:S05]  /*0d80*/  @!P0 BRA `(.L_x_16) ;  /* 0xfffffffc00ec8947 */ /* 0x004fea000383ffff */
[----:B------:R-:W-:Y:S01]  /*0d90*/  ULEA UR6, UR4, UR15, 0x9 ;  /* 0x0000000f04067291 */ /* 0x000fe2000f8e483f */
[----:B------:R-:W-:Y:S01]  /*0da0*/  WARPGROUP.ARRIVE ;  /* 0x00000000000079c5 */ /* 0x000fe20000000000 */
[----:B------:R-:W-:Y:S01]  /*0db0*/  ULEA UR7, UR4, UR16, 0x9 ;  /* 0x0000001004077291 */ /* 0x000fe2000f8e483f */
[----:B------:R-:W-:Y:S01]  /*0dc0*/  UMOV UR9, 0x40000040 ;  /* 0x4000004000097882 */ /* 0x000fe20000000000 */
[----:B------:R-:W-:-:S03]  /*0dd0*/  UMOV UR11, 0x40000040 ;  /* 0x40000040000b7882 */ /* 0x000fc60000000000 */
[----:B------:R-:W-:Y:S02]  /*0de0*/  UMOV UR8, UR6 ;  /* 0x0000000600087c82 */ /* 0x000fe40008000000 */
[----:B------:R-:W-:Y:S02]  /*0df0*/  UMOV UR10, UR7 ;  /* 0x00000007000a7c82 */ /* 0x000fe40008000000 */
[----:B------:R-:W-:Y:S01]  /*0e00*/  HGMMA.64x64x16.F32 R24, gdesc[UR8].tnspB, R24, UP0 ;  /* 0x40e00000081879f0 */ /* 0x000fe2000bf00818 */
        /* <DEDUP_REMOVED lines=14> */
[----:B------:R-:W-:Y:S03]  /*0ef0*/  HGMMA.64x64x16.F32 R24, gdesc[UR8].tnspB, R24, gsb0 ;  /* 0x40e00000081879f0 */ /* 0x000fe60008000818 */
[----:B------:R-:W-:Y:S02]  /*0f00*/  WARPGROUP.DEPBAR.LE gsb0, 0x1 ;  /* 0x00008000000079c5 */ /* 0x000fe40000010100 */
[----:B------:R-:W-:Y:S05]  /*0f10*/  @!P1 BRA `(.L_x_17) ;  /* 0x0000000000049947 */ /* 0x000fea0003800000 */
[----:B------:R-:W-:Y:S01]  /*0f20*/  BPT.TRAP 0x1 ;  /* 0x000000040000795c */ /* 0x000fe20000300000 */
.L_x_17:
[----:B------:R-:W-:Y:S01]  /*0f30*/  ULEA UR6, UR5, UR14, 0x3 ;  /* 0x0000000e05067291 */ /* 0x000fe2000f8e183f */
[----:B------:R-:W-:-:S03]  /*0f40*/  ISETP.GT.U32.AND P0, PT, R3, 0x1, PT ;  /* 0x000000010300780c */ /* 0x000fc60003f04070 */
[----:B------:R-:W-:-:S04]  /*0f50*/  UIADD3 UR6, UR6, 0x38070, URZ ;  /* 0x0003807006067890 */ /* 0x000fc8000fffe03f */
[----:B------:R-:W-:-:S09]  /*0f60*/  UPRMT UR6, URZ, 0x654, UR6 ;  /* 0x000006543f067896 */ /* 0x000fd20008000006 */
[----:B------:R-:W-:Y:S01]  /*0f70*/  SYNCS.ARRIVE.TRANS64.RED.A1T0 RZ, [UR6], RZ ;  /* 0x000000ffffff79a7 */ /* 0x000fe20008100406 */
[----:B------:R-:W-:Y:S05]  /*0f80*/  @P0 BRA `(.L_x_18) ;  /* 0x0000000000040947 */ /* 0x000fea0003800000 */
[----:B------:R-:W-:Y:S01]  /*0f90*/  BPT.TRAP 0x1 ;  /* 0x000000040000795c */ /* 0x000fe20000300000 */
.L_x_18:
[----:B------:R-:W-:Y:S01]  /*0fa0*/  UIADD3 UR4, UR4, 0x1, URZ ;  /* 0x0000000104047890 */ /* 0x000fe2000fffe03f */
[C---:B------:R-:W-:Y:S01]  /*0fb0*/  ISETP.GT.AND P0, PT, R5.reuse, 0x1, PT ;  /* 0x000000010500780c */ /* 0x040fe20003f04270 */
[----:B------:R-:W-:Y:S01]  /*0fc0*/  UIADD3 UR5, UR5, 0x1, URZ ;  /* 0x0000000105057890 */ /* 0x000fe2000fffe03f */
[----:B------:R-:W-:Y:S01]  /*0fd0*/  VIADD R5, R5, 0xffffffff ;  /* 0xffffffff05057836 */ /* 0x000fe20000000000 */
[----:B------:R-:W-:Y:S02]  /*0fe0*/  UISETP.NE.AND UP0, UPT, UR4, 0xe, UPT ;  /* 0x0000000e0400788c */ /* 0x000fe4000bf05270 */
[----:B------:R-:W-:Y:S02]  /*0ff0*/  UISETP.NE.AND UP1, UPT, UR5, 0xe, UPT ;  /* 0x0000000e0500788c */ /* 0x000fe4000bf25270 */
[----:B------:R-:W-:Y:S02]  /*1000*/  USEL UR6, URZ, 0x1, UP0 ;  /* 0x000000013f067887 */ /* 0x000fe40008000000 */
[----:B------:R-:W-:-:S02]  /*1010*/  USEL UR4, UR4, URZ, UP0 ;  /* 0x0000003f04047287 */ /* 0x000fc40008000000 */
[----:B------:R-:W-:Y:S02]  /*1020*/  USEL UR5, UR5, URZ, UP1 ;  /* 0x0000003f05057287 */ /* 0x000fe40008800000 */
[----:B------:R-:W-:Y:S01]  /*1030*/  UPLOP3.LUT UP0, UPT, UPT, UPT, UPT, 0x80, 0x0 ;  /* 0x000000000000789c */ /* 0x000fe20003f0f070 */
[----:B------:R-:W-:Y:S01]  /*1040*/  LOP3.LUT R9, R9, UR6, RZ, 0x3c, !PT ;  /* 0x0000000609097c12 */ /* 0x000fe2000f8e3cff */
[----:B------:R-:W-:Y:S09]  /*1050*/  @P0 BRA `(.L_x_19) ;  /* 0xfffffffc00240947 */ /* 0x000ff2000383ffff */
.L_x_14:
[----:B------:R-:W-:Y:S01]  /*1060*/  ISETP.GE.AND P0, PT, R4, 0x1, PT ;  /* 0x000000010400780c */ /* 0x000fe20003f06270 */
[----:B------:R-:W-:-:S12]  /*1070*/  WARPGROUP.DEPBAR.LE gsb0, 0x0 ;  /* 0x00008000000079c5 */ /* 0x000fd80000010000 */
[----:B------:R-:W-:Y:S05]  /*1080*/  @!P0 BRA `(.L_x_20) ;  /* 0x0000000000488947 */ /* 0x000fea0003800000 */
[----:B------:R-:W-:-:S04]  /*1090*/  LOP3.LUT R4, R3, 0x1, RZ, 0xfc, !PT ;  /* 0x0000000103047812 */ /* 0x000fc800078efcff */
[----:B------:R-:W-:-:S13]  /*10a0*/  ISETP.NE.AND P0, PT, R4, 0x3, PT ;  /* 0x000000030400780c */ /* 0x000fda0003f05270 */
[----:B------:R-:W-:Y:S05]  /*10b0*/  @!P0 BRA `(.L_x_21) ;  /* 0x0000000000048947 */ /* 0x000fea0003800000 */
[----:B------:R-:W-:Y:S01]  /*10c0*/  BPT.TRAP 0x1 ;  /* 0x000000040000795c */ /* 0x000fe20000300000 */
.L_x_21:
[----:B0-----:R-:W0:Y:S01]  /*10d0*/  S2R R7, SR_CgaCtaId ;  /* 0x0000000000077919 */ /* 0x001e220000008800 */
[----:B------:R-:W-:Y:S02]  /*10e0*/  SHF.R.U32.HI R4, RZ, 0x1, R6 ;  /* 0x00000001ff047819 */ /* 0x000fe40000011606 */
[----:B------:R-:W-:-:S03]  /*10f0*/  ISETP.GT.U32.AND P0, PT, R3, 0x1, PT ;  /* 0x000000010300780c */ /* 0x000fc60003f04070 */
[----:B------:R-:W-:Y:S01]  /*1100*/  IMAD.WIDE.U32 R4, R4, -0x6db6db6d, RZ ;  /* 0x9249249304047825 */ /* 0x000fe200078e00ff */
[----:B------:R-:W-:-:S04]  /*1110*/  MOV R4, 0x400 ;  /* 0x0000040000047802 */ /* 0x000fc80000000f00 */
[----:B------:R-:W-:-:S05]  /*1120*/  SHF.R.U32.HI R5, RZ, 0x2, R5 ;  /* 0x00000002ff057819 */ /* 0x000fca0000011605 */
[----:B------:R-:W-:Y:S01]  /*1130*/  IMAD R6, R5, -0xe, R6 ;  /* 0xfffffff205067824 */ /* 0x000fe200078e0206 */
[----:B0-----:R-:W-:-:S05]  /*1140*/  LEA R7, R7, R4, 0x18 ;  /* 0x0000000407077211 */ /* 0x001fca00078ec0ff */
[----:B------:R-:W-:-:S04]  /*1150*/  IMAD R6, R6, 0x8, R7 ;  /* 0x0000000806067824 */ /* 0x000fc800078e0207 */
[----:B------:R-:W-:-:S05]  /*1160*/  VIADD R6, R6, 0x38070 ;  /* 0x0003807006067836 */ /* 0x000fca0000000000 */
[----:B------:R-:W-:-:S04]  /*1170*/  PRMT R6, RZ, 0x654, R6 ;  /* 0x00000654ff067816 */ /* 0x000fc80000000006 */
[----:B------:R2:W-:Y:S01]  /*1180*/  SYNCS.ARRIVE.TRANS64.RED.A1T0 RZ, [R6+URZ], RZ ;  /* 0x000000ff06ff79a7 */ /* 0x0005e2000810043f */
[----:B------:R-:W-:Y:S05]  /*1190*/  @P0 BRA `(.L_x_20) ;  /* 0x0000000000040947 */ /* 0x000fea0003800000 */
[----:B------:R-:W-:Y:S01]  /*11a0*/  BPT.TRAP 0x1 ;  /* 0x000000040000795c */ /* 0x000fe20000300000 */
.L_x_20:
[----:B------:R-:W4:Y:S01]  /*11b0*/  S2R R4, SR_TID.X ;  /* 0x0000000000047919 */ /* 0x000f220000002100 */
[----:B------:R-:W-:Y:S01]  /*11c0*/  ULDC.64 UR4, c[0x0][0x280] ;  /* 0x0000a00000047ab9 */ /* 0x000fe20000000a00 */
[----:B------:R-:W0:Y:S01]  /*11d0*/  S2R R9, SR_CTAID.Y ;  /* 0x0000000000097919 */ /* 0x000e220000002600 */
[----:B------:R-:W1:Y:S01]  /*11e0*/  S2R R11, SR_CTAID.X ;  /* 0x00000000000b7919 */ /* 0x000e620000002500 */
[----:B----4-:R-:W-:-:S04]  /*11f0*/  SHF.R.S32.HI R3, RZ, 0x1f, R4 ;  /* 0x0000001fff037819 */ /* 0x010fc80000011404 */
[----:B------:R-:W-:Y:S01]  /*1200*/  LEA.HI R3, R3, R4, RZ, 0x7 ;  /* 0x0000000403037211 */ /* 0x000fe200078f38ff */
[----:B0-----:R-:W-:-:S03]  /*1210*/  IMAD.SHL.U32 R9, R9, 0x40, RZ ;  /* 0x0000004009097824 */ /* 0x001fc600078e00ff */
[----:B------:R-:W-:Y:S02]  /*1220*/  LOP3.LUT R3, R3, 0xffffff80, RZ, 0xc0, !PT ;  /* 0xffffff8003037812 */ /* 0x000fe400078ec0ff */
[----:B------:R-:W-:-:S03]  /*1230*/  ISETP.GE.AND P0, PT, R9, UR5, PT ;  /* 0x0000000509007c0c */ /* 0x000fc6000bf06270 */
[----:B------:R-:W-:Y:S02]  /*1240*/  IMAD.IADD R5, R4, 0x1, -R3 ;  /* 0x0000000104057824 */ /* 0x000fe400078e0a03 */
[----:B-1----:R-:W-:-:S03]  /*1250*/  IMAD.SHL.U32 R3, R11, 0x40, RZ ;  /* 0x000000400b037824 */ /* 0x002fc600078e00ff */
[----:B------:R-:W-:Y:S02]  /*1260*/  SHF.R.S32.HI R8, RZ, 0x1f, R5 ;  /* 0x0000001fff087819 */ /* 0x000fe40000011405 */
[----:B------:R-:W-:Y:S02]  /*1270*/  ISETP.GE.OR P0, PT, R3, UR4, P0 ;  /* 0x0000000403007c0c */ /* 0x000fe40008706670 */
[----:B------:R-:W-:-:S04]  /*1280*/  LEA.HI R4, R8, R5, RZ, 0x2 ;  /* 0x0000000508047211 */ /* 0x000fc800078f10ff */
[--C-:B------:R-:W-:Y:S02]  /*1290*/  SHF.R.S32.HI R12, RZ, 0x2, R4.reuse ;  /* 0x00000002ff0c7819 */ /* 0x100fe40000011404 */
[----:B------:R-:W-:-:S04]  /*12a0*/  SHF.R.S32.HI R7, RZ, 0x1f, R4 ;  /* 0x0000001fff077819 */ /* 0x000fc80000011404 */
[----:B------:R-:W-:-:S04]  /*12b0*/  LEA.HI R7, R7, R12, RZ, 0x3 ;  /* 0x0000000c07077211 */ /* 0x000fc800078f18ff */
[----:B------:R-:W-:Y:S01]  /*12c0*/  LOP3.LUT R13, R7, 0xfffffff8, RZ, 0xc0, !PT ;  /* 0xfffffff8070d7812 */ /* 0x000fe200078ec0ff */
[----:B------:R-:W-:Y:S06]  /*12d0*/  @P0 EXIT ;  /* 0x000000000000094d */ /* 0x000fec0003800000 */
[----:B--2---:R-:W0:Y:S01]  /*12e0*/  LDC.64 R6, c[0x0][0x5d0] ;  /* 0x00017400ff067b82 */ /* 0x004e220000000a00 */
[----:B------:R-:W-:Y:S01]  /*12f0*/  LOP3.LUT R10, R4, 0x7ffffffc, RZ, 0xc0, !PT ;  /* 0x7ffffffc040a7812 */ /* 0x000fe200078ec0ff */
[----:B------:R-:W-:Y:S01]  /*1300*/  IMAD.IADD R4, R12, 0x1, -R13 ;  /* 0x000000010c047824 */ /* 0x000fe200078e0a0d */
[----:B------:R-:W-:Y:S02]  /*1310*/  LEA.HI R8, R8, R5, RZ, 0x5 ;  /* 0x0000000508087211 */ /* 0x000fe400078f28ff */
[----:B---3-5:R-:W-:Y:S01]  /*1320*/  FSETP.NEU.AND P1, PT, R2, RZ, PT ;  /* 0x000000ff0200720b */ /* 0x028fe20003f2d000 */
[----:B------:R-:W-:Y:S01]  /*1330*/  IMAD.IADD R10, R5, 0x1, -R10 ;  /* 0x00000001050a7824 */ /* 0x000fe200078e0a0a */
[----:B------:R-:W-:Y:S02]  /*1340*/  SHF.R.S32.HI R5, RZ, 0x1f, R4 ;  /* 0x0000001fff057819 */ /* 0x000fe40000011404 */
[----:B------:R-:W-:Y:S01]  /*1350*/  SHF.R.S32.HI R13, RZ, 0x5, R8 ;  /* 0x00000005ff0d7819 */ /* 0x000fe20000011408 */
[----:B------:R-:W-:-:S02]  /*1360*/  IMAD.SHL.U32 R12, R10, 0x2, RZ ;  /* 0x000000020a0c7824 */ /* 0x000fc400078e00ff */
[----:B------:R-:W-:-:S03]  /*1370*/  IMAD.WIDE R10, R11, 0x40, R4 ;  /* 0x000000400b0a7825 */ /* 0x000fc600078e0204 */
[----:B------:R-:W-:Y:S01]  /*1380*/  SHF.R.S32.HI R14, RZ, 0x1f, R12 ;  /* 0x0000001fff0e7819 */ /* 0x000fe2000001140c */
[----:B------:R-:W-:Y:S01]  /*1390*/  IMAD R5, R13, -0x10, -R3 ;  /* 0xfffffff00d057824 */ /* 0x000fe200078e0a03 */
[----:B------:R-:W-:Y:S01]  /*13a0*/  IADD3 R8, P0, R9, R12, RZ ;  /* 0x0000000c09087210 */ /* 0x000fe20007f1e0ff */
[----:B------:R-:W-:Y:S01]  /*13b0*/  IMAD.WIDE R10, R13, 0x10, R10 ;  /* 0x000000100d0a7825 */ /* 0x000fe200078e020a */
[----:B------:R-:W-:Y:S02]  /*13c0*/  IADD3 R3, -R12, UR5, -R9 ;  /* 0x000000050c037c10 */ /* 0x000fe4000fffe909 */
[----:B------:R-:W-:Y:S02]  /*13d0*/  LEA.HI.X.SX32 R9, R9, R14, 0x1, P0 ;  /* 0x0000000e09097211 */ /* 0x000fe400000f0eff */
[----:B------:R-:W-:Y:S01]  /*13e0*/  IADD3 R4, R5, UR4, -R4 ;  /* 0x0000000405047c10 */ /* 0x000fe2000fffe804 */
[-C--:B0-----:R-:W-:Y:S01]  /*13f0*/  IMAD R5, R11, R6.reuse, RZ ;  /* 0x000000060b057224 */ /* 0x081fe200078e02ff */
[----:B------:R-:W-:Y:S01]  /*1400*/  ISETP.GT.AND P0, PT, R3, RZ, PT ;  /* 0x000000ff0300720c */ /* 0x000fe20003f04270 */
[----:B------:R-:W-:Y:S01]  /*1410*/  IMAD.WIDE.U32 R12, R10, R6, R8 ;  /* 0x000000060a0c7225 */ /* 0x000fe200078e0008 */
[----:B------:R-:W-:-:S02]  /*1420*/  SHF.L.U64.HI R16, R6, 0x3, R7 ;  /* 0x0000000306107819 */ /* 0x000fc40000010207 */
[----:B------:R-:W-:Y:S01]  /*1430*/  ISETP.GT.AND P2, PT, R4, RZ, P0 ;  /* 0x000000ff0400720c */ /* 0x000fe20000744270 */
[----:B------:R-:W-:Y:S02]  /*1440*/  IMAD R5, R10, R7, R5 ;  /* 0x000000070a057224 */ /* 0x000fe400078e0205 */
[----:B------:R-:W-:Y:S02]  /*1450*/  IMAD.SHL.U32 R17, R6, 0x8, RZ ;  /* 0x0000000806117824 */ /* 0x000fe400078e00ff */
[----:B------:R-:W-:Y:S01]  /*1460*/  IMAD.IADD R19, R13, 0x1, R5 ;  /* 0x000000010d137824 */ /* 0x000fe200078e0205 */
[----:B------:R-:W-:Y:S07]  /*1470*/  @!P1 BRA `(.L_x_22) ;  /* 0x00000018001c9947 */ /* 0x000fee0003800000 */
[----:B------:R-:W-:Y:S01]  /*1480*/  ULDC.64 UR6, c[0x0][0x5b0] ;  /* 0x00016c0000067ab9 */ /* 0x000fe20000000a00 */
[----:B------:R-:W-:Y:S01]  /*1490*/  ULDC.64 UR8, c[0x0][0x5a8] ;  /* 0x00016a0000087ab9 */ /* 0x000fe20000000a00 */
[----:B------:R-:W-:Y:S01]  /*14a0*/  IMAD R5, R11, UR6, RZ ;  /* 0x000000060b057c24 */ /* 0x000fe2000f8e02ff */
[----:B------:R-:W-:Y:S01]  /*14b0*/  ULDC.64 UR4, c[0x0][0x5c8] ;  /* 0x0001720000047ab9 */ /* 0x000fe20000000a00 */
[----:B------:R-:W-:-:S04]  /*14c0*/  IMAD.WIDE.U32 R14, R10, UR6, R8 ;  /* 0x000000060a0e7c25 */ /* 0x000fc8000f8e0008 */
[----:B------:R-:W-:Y:S01]  /*14d0*/  IMAD R5, R10, UR7, R5 ;  /* 0x000000070a057c24 */ /* 0x000fe2000f8e0205 */
[----:B------:R-:W-:-:S03]  /*14e0*/  LEA R6, P1, R14, UR8, 0x1 ;  /* 0x000000080e067c11 */ /* 0x000fc6000f8208ff */
[----:B------:R-:W-:-:S05]  /*14f0*/  IMAD.IADD R7, R15, 0x1, R5 ;  /* 0x000000010f077824 */ /* 0x000fca00078e0205 */
[----:B------:R-:W-:-:S05]  /*1500*/  LEA.HI.X R7, R14, UR9, R7, 0x1, P1 ;  /* 0x000000090e077c11 */ /* 0x000fca00088f0c07 */
[----:B------:R-:W2:Y:S01]  /*1510*/  @P2 LDG.E.LTC128B.U16 R13, desc[UR12][R6.64] ;  /* 0x0000000c060d2981 */ /* 0x000ea2000c1e1520 */
[----:B------:R-:W-:Y:S01]  /*1520*/  LEA R14, P4, R12, UR4, 0x1 ;  /* 0x000000040c0e7c11 */ /* 0x000fe2000f8808ff */
[----:B------:R-:W-:Y:S01]  /*1530*/  BSSY B0, `(.L_x_23) ;  /* 0x000000d000007945 */ /* 0x000fe20003800000 */
[----:B------:R-:W-:-:S04]  /*1540*/  ISETP.GT.AND P1, PT, R3, 0x1, PT ;  /* 0x000000010300780c */ /* 0x000fc80003f24270 */
[----:B------:R-:W-:Y:S01]  /*1550*/  ISETP.GT.AND P3, PT, R4, RZ, P1 ;  /* 0x000000ff0400720c */ /* 0x000fe20000f64270 */
[----:B--2---:R-:W-:-:S05]  /*1560*/  HADD2.F32 R15, -RZ, R13.H0_H0 ;  /* 0x2000000dff0f7230 */ /* 0x004fca0000004100 */
[----:B------:R-:W-:-:S04]  /*1570*/  FMUL R15, R15, R2 ;  /* 0x000000020f0f7220 */ /* 0x000fc80000400000 */
[----:B------:R-:W-:-:S05]  /*1580*/  FFMA R15, R24, R0, R15 ;  /* 0x00000000180f7223 */ /* 0x000fca000000000f */
[----:B------:R-:W-:Y:S02]  /*1590*/  F2FP.F16.F32.PACK_AB R18, RZ, R15 ;  /* 0x0000000fff12723e */ /* 0x000fe400000000ff */
[----:B------:R-:W-:Y:S02]  /*15a0*/  LEA.HI.X R15, R12, UR5, R19, 0x1, P4 ;  /* 0x000000050c0f7c11 */ /* 0x000fe4000a0f0c13 */
[----:B------:R-:W-:Y:S02]  /*15b0*/  PRMT R12, R18, 0x7610, R12 ;  /* 0x00007610120c7816 */ /* 0x000fe4000000000c */
[----:B------:R-:W-:-:S03]  /*15c0*/  PRMT R18, R13, 0x7610, R18 ;  /* 0x000076100d127816 */ /* 0x000fc60000000012 */
[----:B------:R0:W-:Y:S01]  /*15d0*/  @P2 STG.E.U16 desc[UR12][R14.64], R12 ;  /* 0x0000000c0e002986 */ /* 0x0001e2000c10150c */
[----:B------:R-:W-:Y:S05]  /*15e0*/  @!P3 BRA `(.L_x_24) ;  /* 0x000000000004b947 */ /* 0x000fea0003800000 */
[----:B------:R1:W5:Y:S02]  /*15f0*/  LDG.E.LTC128B.U16 R18, desc[UR12][R6.64+0x2] ;  /* 0x0000020c06127981 */ /* 0x000364000c1e1520 */
.L_x_24:
[----:B------:R-:W-:Y:S05]  /*1600*/  BSYNC B0 ;  /* 0x0000000000007941 */ /* 0x000fea0003800000 */
.L_x_23:
[----:B------:R-:W-:Y:S01]  /*1610*/  USHF.L.U32 UR5, UR6, 0x3, URZ ;  /* 0x0000000306057899 */ /* 0x000fe2000800063f */
[----:B-----5:R-:W-:Y:S01]  /*1620*/  HADD2.F32 R11, -RZ, R18.H0_H0 ;  /* 0x20000012ff0b7230 */ /* 0x020fe20000004100 */
[----:B------:R-:W-:Y:S01]  /*1630*/  USHF.L.U64.HI UR4, UR6, 0x3, UR7 ;  /* 0x0000000306047899 */ /* 0x000fe20008010207 */
[----:B------:R-:W-:-:S03]  /*1640*/  ISETP.GT.AND P0, PT, R4, 0x8, P0 ;  /* 0x000000080400780c */ /* 0x000fc60000704270 */
[----:B0-----:R-:W-:Y:S02]  /*1650*/  IMAD.U32 R12, RZ, RZ, UR5 ;  /* 0x00000005ff0c7e24 */ /* 0x001fe4000f8e00ff */
[----:B------:R-:W-:Y:S01]  /*1660*/  FMUL R20, R11, R2 ;  /* 0x000000020b147220 */ /* 0x000fe20000400000 */
[----:B------:R-:W-:-:S03]  /*1670*/  IMAD.U32 R13, RZ, RZ, UR4 ;  /* 0x00000004ff0d7e24 */ /* 0x000fc6000f8e00ff */
[----:B------:R-:W-:Y:S01]  /*1680*/  FFMA R20, R25, R0, R20 ;  /* 0x0000000019147223 */ /* 0x000fe20000000014 */
[----:B------:R-:W-:-:S04]  /*1690*/  IMAD.WIDE.U32 R12, R10, UR6, R12 ;  /* 0x000000060a0c7c25 */ /* 0x000fc8000f8e000c */
[----:B------:R-:W-:Y:S02]  /*16a0*/  F2FP.F16.F32.PACK_AB R20, RZ, R20 ;  /* 0x00000014ff14723e */ /* 0x000fe400000000ff */
[----:B------:R-:W-:Y:S01]  /*16b0*/  IADD3 R10, P2, R8, R12, RZ ;  /* 0x0000000c080a7210 */ /* 0x000fe20007f5e0ff */
[----:B------:R-:W-:-:S03]  /*16c0*/  @P3 IMAD.MOV.U32 R12, RZ, RZ, R14 ;  /* 0x000000ffff0c3224 */ /* 0x000fc600078e000e */
[----:B------:R-:W-:Y:S01]  /*16d0*/  IADD3.X R5, R9, R5, R13, P2, !PT ;  /* 0x0000000509057210 */ /* 0x000fe200017fe40d */
[----:B------:R-:W-:Y:S01]  /*16e0*/  @P3 IMAD.MOV.U32 R13, RZ, RZ, R15 ;  /* 0x000000ffff0d3224 */ /* 0x000fe200078e000f */
[----:B------:R-:W-:-:S04]  /*16f0*/  LEA R8, P2, R10, UR8, 0x1 ;  /* 0x000000080a087c11 */ /* 0x000fc8000f8408ff */
[----:B------:R-:W-:Y:S01]  /*1700*/  LEA.HI.X R9, R10, UR9, R5, 0x1, P2 ;  /* 0x000000090a097c11 */ /* 0x000fe200090f0c05 */
[----:B------:R0:W-:Y:S04]  /*1710*/  @P3 STG.E.U16 desc[UR12][R12.64+0x2], R20 ;  /* 0x000002140c003986 */ /* 0x0001e8000c10150c */
[----:B------:R-:W2:Y:S01]  /*1720*/  @P0 LDG.E.LTC128B.U16 R18, desc[UR12][R8.64] ;  /* 0x0000000c08120981 */ /* 0x000ea2000c1e1520 */
[C---:B------:R-:W-:Y:S01]  /*1730*/  SHF.L.U64.HI R11, R17.reuse, 0x1, R16 ;  /* 0x00000001110b7819 */ /* 0x040fe20000010210 */
[----:B------:R-:W-:Y:S01]  /*1740*/  BSSY B0, `(.L_x_25) ;  /* 0x000000b000007945 */ /* 0x000fe20003800000 */
[----:B------:R-:W-:Y:S02]  /*1750*/  LEA R10, P2, R17, R14, 0x1 ;  /* 0x0000000e110a7211 */ /* 0x000fe400078408ff */
[----:B------:R-:W-:-:S03]  /*1760*/  ISETP.GT.AND P1, PT, R4, 0x8, P1 ;  /* 0x000000080400780c */ /* 0x000fc60000f24270 */
[----:B------:R-:W-:Y:S02]  /*1770*/  IMAD.X R11, R11, 0x1, R15, P2 ;  /* 0x000000010b0b7824 */ /* 0x000fe400010e060f */
[----:B--2---:R-:W-:-:S05]  /*1780*/  HADD2.F32 R5, -RZ, R18.H0_H0 ;  /* 0x20000012ff057230 */ /* 0x004fca0000004100 */
[----:B------:R-:W-:-:S04]  /*1790*/  FMUL R5, R5, R2 ;  /* 0x0000000205057220 */ /* 0x000fc80000400000 */
[----:B------:R-:W-:-:S05]  /*17a0*/  FFMA R5, R26, R0, R5 ;  /* 0x000000001a057223 */ /* 0x000fca0000000005 */
[----:B------:R-:W-:-:S05]  /*17b0*/  F2FP.F16.F32.PACK_AB R5, RZ, R5 ;  /* 0x00000005ff05723e */ /* 0x000fca00000000ff */
[----:B------:R0:W-:Y:S01]  /*17c0*/  @P0 STG.E.U16 desc[UR12][R10.64], R5 ;  /* 0x000000050a000986 */ /* 0x0001e2000c10150c */
[----:B------:R-:W-:Y:S05]  /*17d0*/  @!P1 BRA `(.L_x_26) ;  /* 0x0000000000049947 */ /* 0x000fea0003800000 */
[----:B------:R2:W5:Y:S02]  /*17e0*/  LDG.E.LTC128B.U16 R18, desc[UR12][R8.64+0x2] ;  /* 0x0000020c08127981 */ /* 0x000564000c1e1520 */
.L_x_26:
[----:B------:R-:W-:Y:S05]  /*17f0*/  BSYNC B0 ;  /* 0x0000000000007941 */ /* 0x000fea0003800000 */
.L_x_25:
[----:B0----5:R-:W-:Y:S01]  /*1800*/  HADD2.F32 R5, -RZ, R18.H0_H0 ;  /* 0x20000012ff057230 */ /* 0x021fe20000004100 */
[----:B------:R-:W-:Y:S01]  /*1810*/  ISETP.GT.AND P0, PT, R3, 0x8, PT ;  /* 0x000000080300780c */ /* 0x000fe20003f04270 */
[----:B------:R-:W-:Y:S03]  /*1820*/  BSSY B0, `(.L_x_27) ;  /* 0x0000008000007945 */ /* 0x000fe60003800000 */
[----:B------:R-:W-:Y:S01]  /*1830*/  FMUL R12, R5, R2 ;  /* 0x00000002050c7220 */ /* 0x000fe20000400000 */
[----:B------:R-:W-:-:S03]  /*1840*/  ISETP.GT.AND P2, PT, R4, RZ, P0 ;  /* 0x000000ff0400720c */ /* 0x000fc60000744270 */
[----:B------:R-:W-:-:S05]  /*1850*/  FFMA R12, R27, R0, R12 ;  /* 0x000000001b0c7223 */ /* 0x000fca000000000c */
[----:B------:R-:W-:-:S05]  /*1860*/  F2FP.F16.F32.PACK_AB R12, RZ, R12 ;  /* 0x0000000cff0c723e */ /* 0x000fca00000000ff */
[----:B------:R0:W-:Y:S01]  /*1870*/  @P1 STG.E.U16 desc[UR12][R10.64+0x2], R12 ;  /* 0x0000020c0a001986 */ /* 0x0001e2000c10150c */
[----:B------:R-:W-:Y:S05]  /*1880*/  @!P2 BRA `(.L_x_28) ;  /* 0x000000000004a947 */ /* 0x000fea0003800000 */
[----:B------:R3:W5:Y:S02]  /*1890*/  LDG.E.LTC128B.U16 R18, desc[UR12][R6.64+0x10] ;  /* 0x0000100c06127981 */ /* 0x000764000c1e1520 */
.L_x_28:
[----:B------:R-:W-:Y:S05]  /*18a0*/  BSYNC B0 ;  /* 0x0000000000007941 */ /* 0x000fea0003800000 */
.L_x_27:
[----:B-----5:R-:W-:Y:S01]  /*18b0*/  HADD2.F32 R5, -RZ, R18.H0_H0 ;  /* 0x20000012ff057230 */ /* 0x020fe20000004100 */
[----:B------:R-:W-:Y:S01]  /*18c0*/  ISETP.GT.AND P1, PT, R3, 0x9, PT ;  /* 0x000000090300780c */ /* 0x000fe20003f24270 */
[----:B0-----:R-:W-:Y:S01]  /*18d0*/  @P2 IMAD.MOV.U32 R12, RZ, RZ, R14 ;  /* 0x000000ffff0c2224 */ /* 0x001fe200078e000e */
[----:B------:R-:W-:Y:S01]  /*18e0*/  BSSY B0, `(.L_x_29) ;  /* 0x0000009000007945 */ /* 0x000fe20003800000 */
[----:B------:R-:W-:Y:S02]  /*18f0*/  @P2 IMAD.MOV.U32 R13, RZ, RZ, R15 ;  /* 0x000000ffff0d2224 */ /* 0x000fe400078e000f */
[----:B------:R-:W-:Y:S01]  /*1900*/  FMUL R5, R5, R2 ;  /* 0x0000000205057220 */ /* 0x000fe20000400000 */
[----:B------:R-:W-:-:S03]  /*1910*/  ISETP.GT.AND P3, PT, R4, RZ, P1 ;  /* 0x000000ff0400720c */ /* 0x000fc60000f64270 */
[----:B------:R-:W-:-:S05]  /*1920*/  FFMA R5, R28, R0, R5 ;  /* 0x000000001c057223 */ /* 0x000fca0000000005 */
[----:B------:R-:W-:-:S05]  /*1930*/  F2FP.F16.F32.PACK_AB R5, RZ, R5 ;  /* 0x00000005ff05723e */ /* 0x000fca00000000ff */
[----:B------:R0:W-:Y:S01]  /*1940*/  @P2 STG.E.U16 desc[UR12][R12.64+0x10], R5 ;  /* 0x000010050c002986 */ /* 0x0001e2000c10150c */
[----:B------:R-:W-:Y:S05]  /*1950*/  @!P3 BRA `(.L_x_30) ;  /* 0x000000000004b947 */ /* 0x000fea0003800000 */
[----:B------:R4:W5:Y:S02]  /*1960*/  LDG.E.LTC128B.U16 R18, desc[UR12][R6.64+0x12] ;  /* 0x0000120c06127981 */ /* 0x000964000c1e1520 */
.L_x_30:
[----:B------:R-:W-:Y:S05]  /*1970*/  BSYNC B0 ;  /* 0x0000000000007941 */ /* 0x000fea0003800000 */
.L_x_29:
[----:B0----5:R-:W-:Y:S01]  /*1980*/  HADD2.F32 R5, -RZ, R18.H0_H0 ;  /* 0x20000012ff057230 */ /* 0x021fe20000004100 */
[----:B------:R-:W-:Y:S01]  /*1990*/  ISETP.GT.AND P0, PT, R4, 0x8, P0 ;  /* 0x000000080400780c */ /* 0x000fe20000704270 */
[----:B------:R-:W-:Y:S01]  /*19a0*/  @P3 IMAD.MOV.U32 R13, RZ, RZ, R15 ;  /* 0x000000ffff0d3224 */ /* 0x000fe200078e000f */
[----:B------:R-:W-:Y:S02]  /*19b0*/  BSSY B0, `(.L_x_31) ;  /* 0x0000009000007945 */ /* 0x000fe40003800000 */
[----:B------:R-:W-:-:S04]  /*19c0*/  FMUL R12, R5, R2 ;  /* 0x00000002050c7220 */ /* 0x000fc80000400000 */
[----:B------:R-:W-:-:S05]  /*19d0*/  FFMA R12, R29, R0, R12 ;  /* 0x000000001d0c7223 */ /* 0x000fca000000000c */
[----:B------:R-:W-:-:S04]  /*19e0*/  F2FP.F16.F32.PACK_AB R12, RZ, R12 ;  /* 0x0000000cff0c723e */ /* 0x000fc800000000ff */
[----:B------:R-:W-:Y:S01]  /*19f0*/  PRMT R5, R12, 0x7610, R5 ;  /* 0x000076100c057816 */ /* 0x000fe20000000005 */
[----:B------:R-:W-:-:S05]  /*1a00*/  @P3 IMAD.MOV.U32 R12, RZ, RZ, R14 ;  /* 0x000000ffff0c3224 */ /* 0x000fca00078e000e */
[----:B------:R0:W-:Y:S01]  /*1a10*/  @P3 STG.E.U16 desc[UR12][R12.64+0x12], R5 ;  /* 0x000012050c003986 */ /* 0x0001e2000c10150c */
[----:B------:R-:W-:Y:S05]  /*1a20*/  @!P0 BRA `(.L_x_32) ;  /* 0x0000000000048947 */ /* 0x000fea0003800000 */
[----:B------:R0:W5:Y:S02]  /*1a30*/  LDG.E.LTC128B.U16 R18, desc[UR12][R8.64+0x10] ;  /* 0x0000100c08127981 */ /* 0x000164000c1e1520 */
.L_x_32:
[----:B------:R-:W-:Y:S05]  /*1a40*/  BSYNC B0 ;  /* 0x0000000000007941 */ /* 0x000fea0003800000 */
.L_x_31:
[----:B0----5:R-:W-:Y:S01]  /*1a50*/  HADD2.F32 R5, -RZ, R18.H0_H0 ;  /* 0x20000012ff057230 */ /* 0x021fe20000004100 */
[----:B------:R-:W-:Y:S01]  /*1a60*/  ISETP.GT.AND P1, PT, R4, 0x8, P1 ;  /* 0x000000080400780c */ /* 0x000fe20000f24270 */
[----:B------:R-:W-:Y:S03]  /*1a70*/  BSSY B0, `(.L_x_33) ;  /* 0x0000007000007945 */ /* 0x000fe60003800000 */
[----:B------:R-:W-:-:S04]  /*1a80*/  FMUL R5, R5, R2 ;  /* 0x0000000205057220 */ /* 0x000fc80000400000 */
[----:B------:R-:W-:-:S05]  /*1a90*/  FFMA R5, R30, R0, R5 ;  /* 0x000000001e057223 */ /* 0x000fca0000000005 */
[----:B------:R-:W-:-:S05]  /*1aa0*/  F2FP.F16.F32.PACK_AB R5, RZ, R5 ;  /* 0x00000005ff05723e */ /* 0x000fca00000000ff */
[----:B------:R0:W-:Y:S01]  /*1ab0*/  @P0 STG.E.U16 desc[UR12][R10.64+0x10], R5 ;  /* 0x000010050a000986 */ /* 0x0001e2000c10150c */
[----:B------:R-:W-:Y:S05]  /*1ac0*/  @!P1 BRA `(.L_x_34) ;  /* 0x0000000000049947 */ /* 0x000fea0003800000 */
[----:B------:R0:W5:Y:S02]  /*1ad0*/  LDG.E.LTC128B.U16 R18, desc[UR12][R8.64+0x12] ;  /* 0x0000120c08127981 */ /* 0x000164000c1e1520 */
.L_x_34:
[----:B------:R-:W-:Y:S05]  /*1ae0*/  BSYNC B0 ;  /* 0x0000000000007941 */ /* 0x000fea0003800000 */
.L_x_33:
        /* <DEDUP_REMOVED lines=10> */
.L_x_36:
[----:B------:R-:W-:Y:S05]  /*1b90*/  BSYNC B0 ;  /* 0x0000000000007941 */ /* 0x000fea0003800000 */
.L_x_35:
        /* <DEDUP_REMOVED lines=12> */
.L_x_38:
[----:B------:R-:W-:Y:S05]  /*1c60*/  BSYNC B0 ;  /* 0x0000000000007941 */ /* 0x000fea0003800000 */
.L_x_37:
        /* <DEDUP_REMOVED lines=12> */
.L_x_40:
[----:B------:R-:W-:Y:S05]  /*1d30*/  BSYNC B0 ;  /* 0x0000000000007941 */ /* 0x000fea0003800000 */
.L_x_39:
        /* <DEDUP_REMOVED lines=9> */
.L_x_42:
[----:B------:R-:W-:Y:S05]  /*1dd0*/  BSYNC B0 ;  /* 0x0000000000007941 */ /* 0x000fea0003800000 */
.L_x_41:
        /* <DEDUP_REMOVED lines=10> */
.L_x_44:
[----:B------:R-:W-:Y:S05]  /*1e80*/  BSYNC B0 ;  /* 0x0000000000007941 */ /* 0x000fea0003800000 */
.L_x_43:
        /* <DEDUP_REMOVED lines=12> */
.L_x_46:
[----:B------:R-:W-:Y:S05]  /*1f50*/  BSYNC B0 ;  /* 0x0000000000007941 */ /* 0x000fea0003800000 */
.L_x_45:
        /* <DEDUP_REMOVED lines=12> */
.L_x_48:
[----:B------:R-:W-:Y:S05]  /*2020*/  BSYNC B0 ;  /* 0x0000000000007941 */ /* 0x000fea0003800000 */
.L_x_47:
        /* <DEDUP_REMOVED lines=9> */
.L_x_50:
[----:B------:R-:W-:Y:S05]  /*20c0*/  BSYNC B0 ;  /* 0x0000000000007941 */ /* 0x000fea0003800000 */
.L_x_49:
        /* <DEDUP_REMOVED lines=10> */
.L_x_52:
[----:B------:R-:W-:Y:S05]  /*2170*/  BSYNC B0 ;  /* 0x0000000000007941 */ /* 0x000fea0003800000 */
.L_x_51:
        /* <DEDUP_REMOVED lines=12> */
.L_x_54:
[----:B------:R-:W-:Y:S05]  /*2240*/  BSYNC B0 ;  /* 0x0000000000007941 */ /* 0x000fea0003800000 */
.L_x_53:
        /* <DEDUP_REMOVED lines=12> */
.L_x_56:
[----:B------:R-:W-:Y:S05]  /*2310*/  BSYNC B0 ;  /* 0x0000000000007941 */ /* 0x000fea0003800000 */
.L_x_55:
        /* <DEDUP_REMOVED lines=9> */
.L_x_58:
[----:B------:R-:W-:Y:S05]  /*23b0*/  BSYNC B0 ;  /* 0x0000000000007941 */ /* 0x000fea0003800000 */
.L_x_57:
        /* <DEDUP_REMOVED lines=10> */
.L_x_60:
[----:B------:R-:W-:Y:S05]  /*2460*/  BSYNC B0 ;  /* 0x0000000000007941 */ /* 0x000fea0003800000 */
.L_x_59:
        /* <DEDUP_REMOVED lines=12> */
.L_x_62:
[----:B------:R-:W-:Y:S05]  /*2530*/  BSYNC B0 ;  /* 0x0000000000007941 */ /* 0x000fea0003800000 */
.L_x_61:
        /* <DEDUP_REMOVED lines=12> */
.L_x_64:
[----:B------:R-:W-:Y:S05]  /*2600*/  BSYNC B0 ;  /* 0x0000000000007941 */ /* 0x000fea0003800000 */
.L_x_63:
        /* <DEDUP_REMOVED lines=9> */
.L_x_66:
[----:B------:R-:W-:Y:S05]  /*26a0*/  BSYNC B0 ;  /* 0x0000000000007941 */ /* 0x000fea0003800000 */
.L_x_65:
        /* <DEDUP_REMOVED lines=10> */
.L_x_68:
[----:B------:R-:W-:Y:S05]  /*2750*/  BSYNC B0 ;  /* 0x0000000000007941 */ /* 0x000fea0003800000 */
.L_x_67:
        /* <DEDUP_REMOVED lines=12> */
.L_x_70:
[----:B------:R-:W-:Y:S05]  /*2820*/  BSYNC B0 ;  /* 0x0000000000007941 */ /* 0x000fea0003800000 */
.L_x_69:
        /* <DEDUP_REMOVED lines=12> */
.L_x_72:
[----:B------:R-:W-:Y:S05]  /*28f0*/  BSYNC B0 ;  /* 0x0000000000007941 */ /* 0x000fea0003800000 */
.L_x_71:
        /* <DEDUP_REMOVED lines=9> */
.L_x_74:
[----:B------:R-:W-:Y:S05]  /*2990*/  BSYNC B0 ;  /* 0x0000000000007941 */ /* 0x000fea0003800000 */
.L_x_73:
        /* <DEDUP_REMOVED lines=10> */
.L_x_76:
[----:B------:R-:W-:Y:S05]  /*2a40*/  BSYNC B0 ;  /* 0x0000000000007941 */ /* 0x000fea0003800000 */
.L_x_75:
        /* <DEDUP_REMOVED lines=12> */
.L_x_78:
[----:B------:R-:W-:Y:S05]  /*2b10*/  BSYNC B0 ;  /* 0x0000000000007941 */ /* 0x000fea0003800000 */
.L_x_77:
[----:B-----5:R-:W-:Y:S01]  /*2b20*/  HADD2.F32 R3, -RZ, R18.H0_H0 ;  /* 0x20000012ff037230 */ /* 0x020fe20000004100 */
[----:B------:R-:W-:Y:S01]  /*2b30*/  ISETP.GT.AND P0, PT, R4, 0x8, P0 ;  /* 0x000000080400780c */ /* 0x000fe20000704270 */
[----:B------:R-:W-:Y:S03]  /*2b40*/  BSSY B0, `(.L_x_79) ;  /* 0x0000007000007945 */ /* 0x000fe60003800000 */
[----:B01-34-:R-:W-:-:S04]  /*2b50*/  FMUL R6, R3, R2 ;  /* 0x0000000203067220 */ /* 0x01bfc80000400000 */
[----:B------:R-:W-:-:S05]  /*2b60*/  FFMA R6, R53, R0, R6 ;  /* 0x0000000035067223 */ /* 0x000fca0000000006 */
[----:B------:R-:W-:-:S05]  /*2b70*/  F2FP.F16.F32.PACK_AB R6, RZ, R6 ;  /* 0x00000006ff06723e */ /* 0x000fca00000000ff */
[----:B------:R0:W-:Y:S01]  /*2b80*/  @P3 STG.E.U16 desc[UR12][R14.64+0x72], R6 ;  /* 0x000072060e003986 */ /* 0x0001e2000c10150c */
[----:B------:R-:W-:Y:S05]  /*2b90*/  @!P0 BRA `(.L_x_80) ;  /* 0x0000000000048947 */ /* 0x000fea0003800000 */
[----:B------:R1:W5:Y:S02]  /*2ba0*/  LDG.E.LTC128B.U16 R18, desc[UR12][R8.64+0x70] ;  /* 0x0000700c08127981 */ /* 0x000364000c1e1520 */
.L_x_80:
[----:B------:R-:W-:Y:S05]  /*2bb0*/  BSYNC B0 ;  /* 0x0000000000007941 */ /* 0x000fea0003800000 */
.L_x_79:
[----:B-----5:R-:W-:Y:S01]  /*2bc0*/  HADD2.F32 R3, -RZ, R18.H0_H0 ;  /* 0x20000012ff037230 */ /* 0x020fe20000004100 */
[----:B------:R-:W-:Y:S01]  /*2bd0*/  ISETP.GT.AND P1, PT, R4, 0x8, P1 ;  /* 0x000000080400780c */ /* 0x000fe20000f24270 */
[----:B------:R-:W-:Y:S01]  /*2be0*/  @P0 IMAD.MOV.U32 R4, RZ, RZ, R10 ;  /* 0x000000ffff040224 */ /* 0x000fe200078e000a */
[----:B------:R-:W-:Y:S01]  /*2bf0*/  BSSY B0, `(.L_x_81) ;  /* 0x0000008000007945 */ /* 0x000fe20003800000 */
[----:B------:R-:W-:Y:S02]  /*2c00*/  @P0 IMAD.MOV.U32 R5, RZ, RZ, R11 ;  /* 0x000000ffff050224 */ /* 0x000fe400078e000b */
[----:B------:R-:W-:-:S04]  /*2c10*/  FMUL R3, R3, R2 ;  /* 0x0000000203037220 */ /* 0x000fc80000400000 */
[----:B------:R-:W-:-:S05]  /*2c20*/  FFMA R3, R54, R0, R3 ;  /* 0x0000000036037223 */ /* 0x000fca0000000003 */
[----:B------:R-:W-:-:S05]  /*2c30*/  F2FP.F16.F32.PACK_AB R3, RZ, R3 ;  /* 0x00000003ff03723e */ /* 0x000fca00000000ff */
[----:B------:R3:W-:Y:S01]  /*2c40*/  @P0 STG.E.U16 desc[UR12][R4.64+0x70], R3 ;  /* 0x0000700304000986 */ /* 0x0007e2000c10150c */
[----:B------:R-:W-:Y:S05]  /*2c50*/  @!P1 BRA `(.L_x_82) ;  /* 0x0000000000049947 */ /* 0x000fea0003800000 */
[----:B------:R4:W5:Y:S02]  /*2c60*/  LDG.E.LTC128B.U16 R18, desc[UR12][R8.64+0x72] ;  /* 0x0000720c08127981 */ /* 0x000964000c1e1520 */
.L_x_82:
[----:B------:R-:W-:Y:S05]  /*2c70*/  BSYNC B0 ;  /* 0x0000000000007941 */ /* 0x000fea0003800000 */
.L_x_81:
[----:B---3-5:R-:W-:-:S05]  /*2c80*/  HADD2.F32 R3, -RZ, R18.H0_H0 ;  /* 0x20000012ff037230 */ /* 0x028fca0000004100 */
[----:B------:R-:W-:-:S04]  /*2c90*/  FMUL R2, R3, R2 ;  /* 0x0000000203027220 */ /* 0x000fc80000400000 */
[----:B------:R-:W-:Y:S01]  /*2ca0*/  FFMA R2, R55, R0, R2 ;  /* 0x0000000037027223 */ /* 0x000fe20000000002 */
[----:B------:R-:W-:Y:S06]  /*2cb0*/  @!P1 EXIT ;  /* 0x000000000000994d */ /* 0x000fec0003800000 */
[----:B------:R-:W-:-:S05]  /*2cc0*/  F2FP.F16.F32.PACK_AB R2, RZ, R2 ;  /* 0x00000002ff02723e */ /* 0x000fca00000000ff */
[----:B------:R-:W-:Y:S01]  /*2cd0*/  STG.E.U16 desc[UR12][R10.64+0x72], R2 ;  /* 0x000072020a007986 */ /* 0x000fe2000c10150c */
[----:B------:R-:W-:Y:S05]  /*2ce0*/  EXIT ;  /* 0x000000000000794d */ /* 0x000fea0003800000 */
.L_x_22:
[----:B------:R-:W-:Y:S01]  /*2cf0*/  ISETP.GT.AND P3, PT, R3, 0x1, PT ;  /* 0x000000010300780c */ /* 0x000fe20003f64270 */
[----:B------:R-:W-:Y:S01]  /*2d00*/  ULDC.64 UR4, c[0x0][0x5c8] ;  /* 0x0001720000047ab9 */ /* 0x000fe20000000a00 */
[-C--:B------:R-:W-:Y:S01]  /*2d10*/  FMUL R24, R24, R0.reuse ;  /* 0x0000000018187220 */ /* 0x080fe20000400000 */
[-C--:B------:R-:W-:Y:S01]  /*2d20*/  FMUL R25, R25, R0.reuse ;  /* 0x0000000019197220 */ /* 0x080fe20000400000 */
[----:B------:R-:W-:Y:S01]  /*2d30*/  ISETP.GT.AND P4, PT, R4, RZ, P3 ;  /* 0x000000ff0400720c */ /* 0x000fe20001f84270 */
[-C--:B------:R-:W-:Y:S01]  /*2d40*/  FMUL R26, R26, R0.reuse ;  /* 0x000000001a1a7220 */ /* 0x080fe20000400000 */
[----:B------:R-:W-:Y:S01]  /*2d50*/  LEA R6, P1, R12, UR4, 0x1 ;  /* 0x000000040c067c11 */ /* 0x000fe2000f8208ff */
[----:B------:R-:W-:Y:S01]  /*2d60*/  FMUL R27, R27, R0 ;  /* 0x000000001b1b7220 */ /* 0x000fe20000400000 */
[----:B------:R-:W-:Y:S01]  /*2d70*/  F2FP.F16.F32.PACK_AB R24, RZ, R24 ;  /* 0x00000018ff18723e */ /* 0x000fe200000000ff */
[-C--:B------:R-:W-:Y:S01]  /*2d80*/  FMUL R28, R28, R0.reuse ;  /* 0x000000001c1c7220 */ /* 0x080fe20000400000 */
[----:B------:R-:W-:Y:S01]  /*2d90*/  LEA.HI.X R7, R12, UR5, R19, 0x1, P1 ;  /* 0x000000050c077c11 */ /* 0x000fe200088f0c13 */
[-C--:B------:R-:W-:Y:S01]  /*2da0*/  FMUL R29, R29, R0.reuse ;  /* 0x000000001d1d7220 */ /* 0x080fe20000400000 */
[----:B------:R-:W-:Y:S01]  /*2db0*/  F2FP.F16.F32.PACK_AB R25, RZ, R25 ;  /* 0x00000019ff19723e */ /* 0x000fe200000000ff */
[-C--:B------:R-:W-:Y:S01]  /*2dc0*/  FMUL R30, R30, R0.reuse ;  /* 0x000000001e1e7220 */ /* 0x080fe20000400000 */
[----:B------:R-:W-:Y:S01]  /*2dd0*/  SHF.L.U64.HI R5, R17, 0x1, R16 ;  /* 0x0000000111057819 */ /* 0x000fe20000010210 */
[----:B------:R-:W-:Y:S01]  /*2de0*/  @P2 STG.E.U16 desc[UR12][R6.64], R24 ;  /* 0x0000001806002986 */ /* 0x000fe2000c10150c */
[----:B------:R-:W-:Y:S01]  /*2df0*/  ISETP.GT.AND P2, PT, R4, 0x8, P0 ;  /* 0x000000080400780c */ /* 0x000fe20000744270 */
[----:B------:R-:W-:Y:S01]  /*2e00*/  FMUL R31, R31, R0 ;  /* 0x000000001f1f7220 */ /* 0x000fe20000400000 */
[----:B------:R-:W-:Y:S01]  /*2e10*/  ISETP.GT.AND P1, PT, R3, 0x8, PT ;  /* 0x000000080300780c */ /* 0x000fe20003f24270 */
[----:B------:R-:W-:Y:S01]  /*2e20*/  @P4 STG.E.U16 desc[UR12][R6.64+0x2], R25 ;  /* 0x0000021906004986 */ /* 0x000fe2000c10150c */
[----:B------:R-:W-:Y:S01]  /*2e30*/  LEA R8, P4, R17, R6, 0x1 ;  /* 0x0000000611087211 */ /* 0x000fe200078808ff */
[-C--:B------:R-:W-:Y:S01]  /*2e40*/  FMUL R32, R32, R0.reuse ;  /* 0x0000000020207220 */ /* 0x080fe20000400000 */
[C---:B------:R-:W-:Y:S01]  /*2e50*/  ISETP.GT.AND P3, PT, R4.reuse, 0x8, P3 ;  /* 0x000000080400780c */ /* 0x040fe20001f64270 */
[-C--:B------:R-:W-:Y:S01]  /*2e60*/  FMUL R33, R33, R0.reuse ;  /* 0x0000000021217220 */ /* 0x080fe20000400000 */
[----:B------:R-:W-:Y:S01]  /*2e70*/  ISETP.GT.AND P0, PT, R3, 0x9, PT ;  /* 0x000000090300780c */ /* 0x000fe20003f04270 */
[----:B------:R-:W-:Y:S01]  /*2e80*/  IMAD.X R9, R5, 0x1, R7, P4 ;  /* 0x0000000105097824 */ /* 0x000fe200020e0607 */
[----:B------:R-:W-:Y:S01]  /*2e90*/  ISETP.GT.AND P5, PT, R4, RZ, P1 ;  /* 0x000000ff0400720c */ /* 0x000fe20000fa4270 */
[-C--:B------:R-:W-:Y:S01]  /*2ea0*/  FMUL R34, R34, R0.reuse ;  /* 0x0000000022227220 */ /* 0x080fe20000400000 */
[----:B------:R-:W-:Y:S01]  /*2eb0*/  ISETP.GT.AND P4, PT, R4, RZ, P0 ;  /* 0x000000ff0400720c */ /* 0x000fe20000784270 */
[----:B------:R-:W-:Y:S01]  /*2ec0*/  FMUL R35, R35, R0 ;  /* 0x0000000023237220 */ /* 0x000fe20000400000 */
[----:B------:R-:W-:Y:S01]  /*2ed0*/  F2FP.F16.F32.PACK_AB R26, RZ, R26 ;  /* 0x0000001aff1a723e */ /* 0x000fe200000000ff */
[-C--:B------:R-:W-:Y:S01]  /*2ee0*/  FMUL R36, R36, R0.reuse ;  /* 0x0000000024247220 */ /* 0x080fe20000400000 */
[----:B------:R-:W-:Y:S01]  /*2ef0*/  F2FP.F16.F32.PACK_AB R27, RZ, R27 ;  /* 0x0000001bff1b723e */ /* 0x000fe200000000ff */
[----:B------:R-:W-:Y:S01]  /*2f00*/  FMUL R37, R37, R0 ;  /* 0x0000000025257220 */ /* 0x000fe20000400000 */
[----:B------:R-:W-:Y:S01]  /*2f10*/  F2FP.F16.F32.PACK_AB R28, RZ, R28 ;  /* 0x0000001cff1c723e */ /* 0x000fe200000000ff */
[----:B------:R-:W-:Y:S01]  /*2f20*/  @P2 STG.E.U16 desc[UR12][R8.64], R26 ;  /* 0x0000001a08002986 */ /* 0x000fe2000c10150c */
[----:B------:R-:W-:Y:S01]  /*2f30*/  F2FP.F16.F32.PACK_AB R29, RZ, R29 ;  /* 0x0000001dff1d723e */ /* 0x000fe200000000ff */
[-C--:B------:R-:W-:Y:S01]  /*2f40*/  FMUL R38, R38, R0.reuse ;  /* 0x0000000026267220 */ /* 0x080fe20000400000 */
[C---:B------:R-:W-:Y:S01]  /*2f50*/  ISETP.GT.AND P1, PT, R4.reuse, 0x8, P1 ;  /* 0x000000080400780c */ /* 0x040fe20000f24270 */
[----:B------:R-:W-:Y:S01]  /*2f60*/  @P3 STG.E.U16 desc[UR12][R8.64+0x2], R27 ;  /* 0x0000021b08003986 */ /* 0x000fe2000c10150c */
[----:B------:R-:W-:Y:S01]  /*2f70*/  ISETP.GT.AND P3, PT, R3, 0x10, PT ;  /* 0x000000100300780c */ /* 0x000fe20003f64270 */
[-C--:B------:R-:W-:Y:S01]  /*2f80*/  FMUL R39, R39, R0.reuse ;  /* 0x0000000027277220 */ /* 0x080fe20000400000 */
[----:B------:R-:W-:Y:S01]  /*2f90*/  ISETP.GT.AND P2, PT, R4, 0x8, P0 ;  /* 0x000000080400780c */ /* 0x000fe20000744270 */
[----:B------:R-:W-:Y:S01]  /*2fa0*/  @P5 STG.E.U16 desc[UR12][R6.64+0x10], R28 ;  /* 0x0000101c06005986 */ /* 0x000fe2000c10150c */
[----:B------:R-:W-:Y:S01]  /*2fb0*/  ISETP.GT.AND P0, PT, R3, 0x11, PT ;  /* 0x000000110300780c */ /* 0x000fe20003f04270 */
[----:B------:R-:W-:Y:S01]  /*2fc0*/  FMUL R40, R40, R0 ;  /* 0x0000000028287220 */ /* 0x000fe20000400000 */
[----:B------:R-:W-:Y:S01]  /*2fd0*/  F2FP.F16.F32.PACK_AB R30, RZ, R30 ;  /* 0x0000001eff1e723e */ /* 0x000fe200000000ff */
[----:B------:R-:W-:Y:S01]  /*2fe0*/  @P4 STG.E.U16 desc[UR12][R6.64+0x12], R29 ;  /* 0x0000121d06004986 */ /* 0x000fe2000c10150c */
[C---:B------:R-:W-:Y:S01]  /*2ff0*/  ISETP.GT.AND P4, PT, R4.reuse, RZ, P3 ;  /* 0x000000ff0400720c */ /* 0x040fe20001f84270 */
[-C--:B------:R-:W-:Y:S01]  /*3000*/  FMUL R41, R41, R0.reuse ;  /* 0x0000000029297220 */ /* 0x080fe20000400000 */
[----:B------:R-:W-:Y:S01]  /*3010*/  ISETP.GT.AND P5, PT, R4, RZ, P0 ;  /* 0x000000ff0400720c */ /* 0x000fe200007a4270 */
[----:B------:R-:W-:Y:S01]  /*3020*/  @P1 STG.E.U16 desc[UR12][R8.64+0x10], R30 ;  /* 0x0000101e08001986 */ /* 0x000fe2000c10150c */
[----:B------:R-:W-:Y:S01]  /*3030*/  F2FP.F16.F32.PACK_AB R31, RZ, R31 ;  /* 0x0000001fff1f723e */ /* 0x000fe200000000ff */
[----:B------:R-:W-:Y:S01]  /*3040*/  FMUL R42, R42, R0 ;  /* 0x000000002a2a7220 */ /* 0x000fe20000400000 */
[----:B------:R-:W-:Y:S01]  /*3050*/  F2FP.F16.F32.PACK_AB R32, RZ, R32 ;  /* 0x00000020ff20723e */ /* 0x000fe200000000ff */
[-C--:B------:R-:W-:Y:S01]  /*3060*/  FMUL R43, R43, R0.reuse ;  /* 0x000000002b2b7220 */ /* 0x080fe20000400000 */
[----:B------:R-:W-:Y:S01]  /*3070*/  F2FP.F16.F32.PACK_AB R33, RZ, R33 ;  /* 0x00000021ff21723e */ /* 0x000fe200000000ff */
[----:B------:R-:W-:Y:S01]  /*3080*/  @P2 STG.E.U16 desc[UR12][R8.64+0x12], R31 ;  /* 0x0000121f08002986 */ /* 0x000fe2000c10150c */
[----:B------:R-:W-:Y:S01]  /*3090*/  ISETP.GT.AND P3, PT, R4, 0x8, P3 ;  /* 0x000000080400780c */ /* 0x000fe20001f64270 */
[-C--:B------:R-:W-:Y:S01]  /*30a0*/  FMUL R44, R44, R0.reuse ;  /* 0x000000002c2c7220 */ /* 0x080fe20000400000 */
[----:B------:R-:W-:Y:S01]  /*30b0*/  ISETP.GT.AND P1, PT, R3, 0x18, PT ;  /* 0x000000180300780c */ /* 0x000fe20003f24270 */
[----:B------:R-:W-:Y:S01]  /*30c0*/  @P4 STG.E.U16 desc[UR12][R6.64+0x20], R32 ;  /* 0x0000202006004986 */ /* 0x000fe2000c10150c */
[C---:B------:R-:W-:Y:S01]  /*30d0*/  ISETP.GT.AND P0, PT, R4.reuse, 0x8, P0 ;  /* 0x000000080400780c */ /* 0x040fe20000704270 */
[-C--:B------:R-:W-:Y:S01]  /*30e0*/  FMUL R45, R45, R0.reuse ;  /* 0x000000002d2d7220 */ /* 0x080fe20000400000 */
[----:B------:R-:W-:Y:S01]  /*30f0*/  ISETP.GT.AND P2, PT, R3, 0x19, PT ;  /* 0x000000190300780c */ /* 0x000fe20003f44270 */
[----:B------:R-:W-:Y:S01]  /*3100*/  @P5 STG.E.U16 desc[UR12][R6.64+0x22], R33 ;  /* 0x0000222106005986 */ /* 0x000fe2000c10150c */
        /* <DEDUP_REMOVED lines=12> */
[----:B------:R-:W-:Y:S01]  /*31d0*/  ISETP.GT.AND P3, PT, R3, 0x20, PT ;  /* 0x000000200300780c */ /* 0x000fe20003f64270 */
[----:B------:R-:W-:Y:S01]  /*31e0*/  @P0 STG.E.U16 desc[UR12][R8.64+0x22], R35 ;  /* 0x0000222308000986 */ /* 0x000fe2000c10150c */
[C---:B------:R-:W-:Y:S01]  /*31f0*/  ISETP.GT.AND P1, PT, R4.reuse, 0x8, P1 ;  /* 0x000000080400780c */ /* 0x040fe20000f24270 */
[-C--:B------:R-:W-:Y:S01]  /*3200*/  FMUL R51, R51, R0.reuse ;  /* 0x0000000033337220 */ /* 0x080fe20000400000 */
[----:B------:R-:W-:Y:S01]  /*3210*/  ISETP.GT.AND P0, PT, R3, 0x21, PT ;  /* 0x000000210300780c */ /* 0x000fe20003f04270 */
[----:B------:R-:W-:Y:S01]  /*3220*/  @P4 STG.E.U16 desc[UR12][R6.64+0x30], R36 ;  /* 0x0000302406004986 */ /* 0x000fe2000c10150c */
[----:B------:R-:W-:Y:S01]  /*3230*/  ISETP.GT.AND P2, PT, R4, 0x8, P2 ;  /* 0x000000080400780c */ /* 0x000fe20001744270 */
[-C--:B------:R-:W-:Y:S01]  /*3240*/  FMUL R52, R52, R0.reuse ;  /* 0x0000000034347220 */ /* 0x080fe20000400000 */
[C---:B------:R-:W-:Y:S01]  /*3250*/  ISETP.GT.AND P4, PT, R4.reuse, RZ, P3 ;  /* 0x000000ff0400720c */ /* 0x040fe20001f84270 */
[----:B------:R-:W-:Y:S01]  /*3260*/  @P5 STG.E.U16 desc[UR12][R6.64+0x32], R37 ;  /* 0x0000322506005986 */ /* 0x000fe2000c10150c */
        /* <DEDUP_REMOVED lines=8> */
[----:B------:R-:W-:-:S02]  /*32f0*/  F2FP.F16.F32.PACK_AB R41, RZ, R41 ;  /* 0x00000029ff29723e */ /* 0x000fc400000000ff */
[C---:B------:R-:W-:Y:S01]  /*3300*/  ISETP.GT.AND P3, PT, R4.reuse, 0x8, P3 ;  /* 0x000000080400780c */ /* 0x040fe20001f64270 */
[----:B------:R-:W-:Y:S01]  /*3310*/  @P2 STG.E.U16 desc[UR12][R8.64+0x32], R39 ;  /* 0x0000322708002986 */ /* 0x000fe2000c10150c */
[----:B------:R-:W-:Y:S02]  /*3320*/  ISETP.GT.AND P0, PT, R4, 0x8, P0 ;  /* 0x000000080400780c */ /* 0x000fe40000704270 */
[----:B------:R-:W-:Y:S01]  /*3330*/  F2FP.F16.F32.PACK_AB R42, RZ, R42 ;  /* 0x0000002aff2a723e */ /* 0x000fe200000000ff */
[----:B------:R-:W-:Y:S01]  /*3340*/  @P4 STG.E.U16 desc[UR12][R6.64+0x40], R40 ;  /* 0x0000402806004986 */ /* 0x000fe2000c10150c */
[C---:B------:R-:W-:Y:S02]  /*3350*/  ISETP.GT.AND P4, PT, R3.reuse, 0x28, PT ;  /* 0x000000280300780c */ /* 0x040fe40003f84270 */
[----:B------:R-:W-:Y:S01]  /*3360*/  F2FP.F16.F32.PACK_AB R43, RZ, R43 ;  /* 0x0000002bff2b723e */ /* 0x000fe200000000ff */
[----:B------:R-:W-:Y:S01]  /*3370*/  @P5 STG.E.U16 desc[UR12][R6.64+0x42], R41 ;  /* 0x0000422906005986 */ /* 0x000fe2000c10150c */
[----:B------:R-:W-:-:S02]  /*3380*/  ISETP.GT.AND P5, PT, R3, 0x29, PT ;  /* 0x000000290300780c */ /* 0x000fc40003fa4270 */
[C---:B------:R-:W-:Y:S01]  /*3390*/  ISETP.GT.AND P1, PT, R4.reuse, RZ, P4 ;  /* 0x000000ff0400720c */ /* 0x040fe20002724270 */
[----:B------:R-:W-:Y:S01]  /*33a0*/  @P3 STG.E.U16 desc[UR12][R8.64+0x40], R42 ;  /* 0x0000402a08003986 */ /* 0x000fe2000c10150c */
[----:B------:R-:W-:Y:S02]  /*33b0*/  ISETP.GT.AND P6, PT, R4, RZ, P5 ;  /* 0x000000ff0400720c */ /* 0x000fe40002fc4270 */
[----:B------:R-:W-:Y:S01]  /*33c0*/  F2FP.F16.F32.PACK_AB R44, RZ, R44 ;  /* 0x0000002cff2c723e */ /* 0x000fe200000000ff */
[----:B------:R-:W-:Y:S01]  /*33d0*/  @P0 STG.E.U16 desc[UR12][R8.64+0x42], R43 ;  /* 0x0000422b08000986 */ /* 0x000fe2000c10150c */
[C---:B------:R-:W-:Y:S02]  /*33e0*/  ISETP.GT.AND P3, PT, R3.reuse, 0x30, PT ;  /* 0x000000300300780c */ /* 0x040fe40003f64270 */
[C---:B------:R-:W-:Y:S02]  /*33f0*/  ISETP.GT.AND P2, PT, R3.reuse, 0x31, PT ;  /* 0x000000310300780c */ /* 0x040fe40003f44270 */
[----:B------:R-:W-:-:S02]  /*3400*/  ISETP.GT.AND P0, PT, R3, 0x39, PT ;  /* 0x000000390300780c */ /* 0x000fc40003f04270 */
[C---:B------:R-:W-:Y:S01]  /*3410*/  ISETP.GT.AND P4, PT, R4.reuse, 0x8, P4 ;  /* 0x000000080400780c */ /* 0x040fe20002784270 */
[----:B------:R-:W-:Y:S01]  /*3420*/  @P1 STG.E.U16 desc[UR12][R6.64+0x50], R44 ;  /* 0x0000502c06001986 */ /* 0x000fe2000c10150c */
[----:B------:R-:W-:Y:S01]  /*3430*/  ISETP.GT.AND P1, PT, R3, 0x38, PT ;  /* 0x000000380300780c */ /* 0x000fe20003f24270 */
[----:B------:R-:W-:Y:S01]  /*3440*/  @P6 IMAD.MOV.U32 R2, RZ, RZ, R6 ;  /* 0x000000ffff026224 */ /* 0x000fe200078e0006 */
[----:B------:R-:W-:Y:S01]  /*3450*/  F2FP.F16.F32.PACK_AB R45, RZ, R45 ;  /* 0x0000002dff2d723e */ /* 0x000fe200000000ff */
[----:B------:R-:W-:Y:S01]  /*3460*/  @P6 IMAD.MOV.U32 R3, RZ, RZ, R7 ;  /* 0x000000ffff036224 */ /* 0x000fe200078e0007 */
[----:B------:R-:W-:Y:S02]  /*3470*/  F2FP.F16.F32.PACK_AB R46, RZ, R46 ;  /* 0x0000002eff2e723e */ /* 0x000fe400000000ff */
[----:B------:R-:W-:Y:S02]  /*3480*/  F2FP.F16.F32.PACK_AB R47, RZ, R47 ;  /* 0x0000002fff2f723e */ /* 0x000fe400000000ff */
[----:B------:R0:W-:Y:S01]  /*3490*/  @P6 STG.E.U16 desc[UR12][R2.64+0x52], R45 ;  /* 0x0000522d02006986 */ /* 0x0001e2000c10150c */
[----:B------:R-:W-:-:S02]  /*34a0*/  ISETP.GT.AND P6, PT, R4, 0x8, P5 ;  /* 0x000000080400780c */ /* 0x000fc40002fc4270 */
[C---:B------:R-:W-:Y:S02]  /*34b0*/  ISETP.GT.AND P5, PT, R4.reuse, RZ, P3 ;  /* 0x000000ff0400720c */ /* 0x040fe40001fa4270 */
[----:B------:R-:W-:Y:S02]  /*34c0*/  ISETP.GT.AND P3, PT, R4, 0x8, P3 ;  /* 0x000000080400780c */ /* 0x000fe40001f64270 */
[----:B------:R-:W-:Y:S02]  /*34d0*/  F2FP.F16.F32.PACK_AB R48, RZ, R48 ;  /* 0x00000030ff30723e */ /* 0x000fe400000000ff */
[----:B------:R-:W-:Y:S02]  /*34e0*/  F2FP.F16.F32.PACK_AB R49, RZ, R49 ;  /* 0x00000031ff31723e */ /* 0x000fe400000000ff */
[----:B------:R-:W-:Y:S01]  /*34f0*/  F2FP.F16.F32.PACK_AB R50, RZ, R50 ;  /* 0x00000032ff32723e */ /* 0x000fe200000000ff */
[----:B0-----:R-:W-:Y:S01]  /*3500*/  @P4 IMAD.MOV.U32 R2, RZ, RZ, R8 ;  /* 0x000000ffff024224 */ /* 0x001fe200078e0008 */
[----:B------:R-:W-:Y:S01]  /*3510*/  F2FP.F16.F32.PACK_AB R51, RZ, R51 ;  /* 0x00000033ff33723e */ /* 0x000fe200000000ff */
[----:B------:R-:W-:Y:S01]  /*3520*/  @P4 IMAD.MOV.U32 R3, RZ, RZ, R9 ;  /* 0x000000ffff034224 */ /* 0x000fe200078e0009 */
[----:B------:R-:W-:-:S02]  /*3530*/  F2FP.F16.F32.PACK_AB R52, RZ, R52 ;  /* 0x00000034ff34723e */ /* 0x000fc400000000ff */
[----:B------:R-:W-:Y:S02]  /*3540*/  F2FP.F16.F32.PACK_AB R53, RZ, R53 ;  /* 0x00000035ff35723e */ /* 0x000fe400000000ff */
[----:B------:R0:W-:Y:S01]  /*3550*/  @P4 STG.E.U16 desc[UR12][R2.64+0x50], R46 ;  /* 0x0000502e02004986 */ /* 0x0001e2000c10150c */
[C---:B------:R-:W-:Y:S02]  /*3560*/  ISETP.GT.AND P4, PT, R4.reuse, RZ, P2 ;  /* 0x000000ff0400720c */ /* 0x040fe40001784270 */
[----:B------:R-:W-:Y:S02]  /*3570*/  ISETP.GT.AND P2, PT, R4, 0x8, P2 ;  /* 0x000000080400780c */ /* 0x000fe40001744270 */
[----:B------:R-:W-:Y:S01]  /*3580*/  F2FP.F16.F32.PACK_AB R54, RZ, R54 ;  /* 0x00000036ff36723e */ /* 0x000fe200000000ff */
[----:B0-----:R-:W-:Y:S02]  /*3590*/  @P6 IMAD.MOV.U32 R2, RZ, RZ, R8 ;  /* 0x000000ffff026224 */ /* 0x001fe400078e0008 */
[----:B------:R-:W-:-:S05]  /*35a0*/  @P6 IMAD.MOV.U32 R3, RZ, RZ, R9 ;  /* 0x000000ffff036224 */ /* 0x000fca00078e0009 */
[----:B------:R0:W-:Y:S01]  /*35b0*/  @P6 STG.E.U16 desc[UR12][R2.64+0x52], R47 ;  /* 0x0000522f02006986 */ /* 0x0001e2000c10150c */
[C---:B------:R-:W-:Y:S02]  /*35c0*/  ISETP.GT.AND P6, PT, R4.reuse, RZ, P0 ;  /* 0x000000ff0400720c */ /* 0x040fe400007c4270 */
[----:B------:R-:W-:Y:S01]  /*35d0*/  ISETP.GT.AND P0, PT, R4, 0x8, P0 ;  /* 0x000000080400780c */ /* 0x000fe20000704270 */
[----:B0-----:R-:W-:Y:S02]  /*35e0*/  @P5 IMAD.MOV.U32 R2, RZ, RZ, R6 ;  /* 0x000000ffff025224 */ /* 0x001fe400078e0006 */
[----:B------:R-:W-:-:S05]  /*35f0*/  @P5 IMAD.MOV.U32 R3, RZ, RZ, R7 ;  /* 0x000000ffff035224 */ /* 0x000fca00078e0007 */
[----:B------:R0:W-:Y:S01]  /*3600*/  @P5 STG.E.U16 desc[UR12][R2.64+0x60], R48 ;  /* 0x0000603002005986 */ /* 0x0001e2000c10150c */
[C---:B------:R-:W-:Y:S02]  /*3610*/  ISETP.GT.AND P5, PT, R4.reuse, RZ, P1 ;  /* 0x000000ff0400720c */ /* 0x040fe40000fa4270 */
[----:B------:R-:W-:Y:S01]  /*3620*/  ISETP.GT.AND P1, PT, R4, 0x8, P1 ;  /* 0x000000080400780c */ /* 0x000fe20000f24270 */
[----:B0-----:R-:W-:Y:S02]  /*3630*/  @P4 IMAD.MOV.U32 R2, RZ, RZ, R6 ;  /* 0x000000ffff024224 */ /* 0x001fe400078e0006 */
[----:B------:R-:W-:-:S05]  /*3640*/  @P4 IMAD.MOV.U32 R3, RZ, RZ, R7 ;  /* 0x000000ffff034224 */ /* 0x000fca00078e0007 */
[----:B------:R0:W-:Y:S02]  /*3650*/  @P4 STG.E.U16 desc[UR12][R2.64+0x62], R49 ;  /* 0x0000623102004986 */ /* 0x0001e4000c10150c */
        /* <DEDUP_REMOVED lines=8> */
[----:B------:R0:W-:Y:S04]  /*36e0*/  @P5 STG.E.U16 desc[UR12][R2.64+0x70], R52 ;  /* 0x0000703402005986 */ /* 0x0001e8000c10150c */
[----:B------:R1:W-:Y:S01]  /*36f0*/  @P6 STG.E.U16 desc[UR12][R6.64+0x72], R53 ;  /* 0x0000723506006986 */ /* 0x0003e2000c10150c */
[----:B0-----:R-:W-:Y:S02]  /*3700*/  @P1 IMAD.MOV.U32 R2, RZ, RZ, R8 ;  /* 0x000000ffff021224 */ /* 0x001fe400078e0008 */
[----:B------:R-:W-:-:S05]  /*3710*/  @P1 IMAD.MOV.U32 R3, RZ, RZ, R9 ;  /* 0x000000ffff031224 */ /* 0x000fca00078e0009 */
[----:B------:R1:W-:Y:S01]  /*3720*/  @P1 STG.E.U16 desc[UR12][R2.64+0x70], R54 ;  /* 0x0000703602001986 */ /* 0x0003e2000c10150c */
[----:B------:R-:W-:Y:S05]  /*3730*/  @!P0 EXIT ;  /* 0x000000000000894d */ /* 0x000fea0003800000 */
[----:B------:R-:W-:-:S05]  /*3740*/  F2FP.F16.F32.PACK_AB R0, RZ, R0 ;  /* 0x00000000ff00723e */ /* 0x000fca00000000ff */
[----:B------:R-:W-:Y:S01]  /*3750*/  STG.E.U16 desc[UR12][R8.64+0x72], R0 ;  /* 0x0000720008007986 */ /* 0x000fe2000c10150c */
[----:B------:R-:W-:Y:S05]  /*3760*/  EXIT ;  /* 0x000000000000794d */ /* 0x000fea0003800000 */
.L_x_10:
[----:B------:R-:W-:-:S13]  /*3770*/  ISETP.NE.AND P0, PT, R6, RZ, PT ;  /* 0x000000ff0600720c */ /* 0x000fda0003f05270 */
[----:B------:R-:W-:Y:S05]  /*3780*/  @P0 EXIT ;  /* 0x000000000000094d */ /* 0x000fea0003800000 */
[----:B------:R-:W-:Y:S01]  /*3790*/  ELECT P0, URZ, PT ;  /* 0x00000000003f782f */ /* 0x000fe20003800000 */
[----:B------:R-:W-:-:S12]  /*37a0*/  BSSY B0, `(.L_x_83) ;  /* 0x0000070000007945 */ /* 0x000fd80003800000 */
[----:B------:R-:W-:Y:S05]  /*37b0*/  @!P0 BRA `(.L_x_84) ;  /* 0x0000000400b88947 */ /* 0x000fea0003800000 */
[----:B------:R-:W-:Y:S02]  /*37c0*/  ISETP.GE.AND P0, PT, R4, 0x1, PT ;  /* 0x000000010400780c */ /* 0x000fe40003f06270 */
[----:B------:R-:W-:-:S04]  /*37d0*/  SHF.R.S32.HI R7, RZ, 0x1f, R8 ;  /* 0x0000001fff077819 */ /* 0x000fc80000011408 */
[----:B------:R-:W-:-:S07]  /*37e0*/  LEA.HI R7, R7, R8, RZ, 0x7 ;  /* 0x0000000807077211 */ /* 0x000fce00078f38ff */
[----:B------:R-:W-:Y:S05]  /*37f0*/  @!P0 BRA `(.L_x_84) ;  /* 0x0000000400a88947 */ /* 0x000fea0003800000 */
[----:B---3-5:R-:W0:Y:S01]  /*3800*/  S2R R2, SR_CTAID.X ;  /* 0x0000000000027919 */ /* 0x028e220000002500 */
[----:B------:R-:W-:Y:S01]  /*3810*/  LOP3.LUT R7, R7, 0xffffff80, RZ, 0xc0, !PT ;  /* 0xffffff8007077812 */ /* 0x000fe200078ec0ff */
[----:B------:R-:W-:Y:S01]  /*3820*/  ULDC UR4, c[0x0][0x384] ;  /* 0x0000e10000047ab9 */ /* 0x000fe20000000800 */
[----:B------:R-:W-:Y:S01]  /*3830*/  LOP3.LUT P0, RZ, R8, 0x1f, RZ, 0xc0, !PT ;  /* 0x0000001f08ff7812 */ /* 0x000fe2000780c0ff */
[----:B------:R-:W2:Y:S01]  /*3840*/  S2R R12, SR_CTAID.Y ;  /* 0x00000000000c7919 */ /* 0x000ea20000002600 */
[----:B-1----:R-:W-:Y:S01]  /*3850*/  IMAD R0, R10, R11, RZ ;  /* 0x0000000b0a007224 */ /* 0x002fe200078e02ff */
[----:B------:R-:W-:Y:S01]  /*3860*/  ULDC UR5, c[0x0][0x388] ;  /* 0x0000e20000057ab9 */ /* 0x000fe20000000800 */
[----:B------:R-:W-:Y:S01]  /*3870*/  IMAD.IADD R7, R8, 0x1, -R7 ;  /* 0x0000000108077824 */ /* 0x000fe200078e0a07 */
[----:B------:R-:W-:Y:S01]  /*3880*/  LOP3.LUT R20, R3, 0x2, RZ, 0xfc, !PT ;  /* 0x0000000203147812 */ /* 0x000fe200078efcff */
[----:B------:R-:W-:Y:S01]  /*3890*/  IMAD.MOV.U32 R6, RZ, RZ, RZ ;  /* 0x000000ffff067224 */ /* 0x000fe200078e00ff */
[----:B------:R-:W-:Y:S01]  /*38a0*/  CS2R R8, SRZ ;  /* 0x0000000000087805 */ /* 0x000fe2000001ff00 */
[----:B------:R-:W-:Y:S01]  /*38b0*/  IMAD.MOV.U32 R10, RZ, RZ, RZ ;  /* 0x000000ffff0a7224 */ /* 0x000fe200078e00ff */
[----:B------:R-:W-:Y:S01]  /*38c0*/  ISETP.NE.AND P1, PT, R7, RZ, PT ;  /* 0x000000ff0700720c */ /* 0x000fe20003f25270 */
[----:B------:R-:W-:Y:S01]  /*38d0*/  IMAD R0, R5, R0, 0x1 ;  /* 0x0000000105007424 */ /* 0x000fe200078e0200 */
[----:B------:R-:W-:Y:S01]  /*38e0*/  ISETP.NE.OR P0, PT, R7, RZ, !P0 ;  /* 0x000000ff0700720c */ /* 0x000fe20004705670 */
[----:B------:R-:W-:-:S02]  /*38f0*/  IMAD.MOV.U32 R7, RZ, RZ, 0x1 ;  /* 0x00000001ff077424 */ /* 0x000fc400078e00ff */
[----:B0-----:R-:W-:-:S04]  /*3900*/  IMAD.SHL.U32 R18, R2, 0x40, RZ ;  /* 0x0000004002127824 */ /* 0x001fc800078e00ff */
[----:B------:R-:W-:-:S04]  /*3910*/  IMAD.HI.U32 R2, R18, UR4, RZ ;  /* 0x0000000412027c27 */ /* 0x000fc8000f8e00ff */
[----:B--2---:R-:W-:Y:S01]  /*3920*/  IMAD.SHL.U32 R19, R12, 0x40, RZ ;  /* 0x000000400c137824 */ /* 0x004fe200078e00ff */
[----:B------:R-:W-:-:S07]  /*3930*/  SHF.R.U32.HI R2, RZ, UR5, R2 ;  /* 0x00000005ff027c19 */ /* 0x000fce0008011602 */
.L_x_88:
[----:B------:R-:W0:Y:S01]  /*3940*/  S2R R12, SR_CgaCtaId ;  /* 0x00000000000c7919 */ /* 0x000e220000008800 */
[----:B------:R-:W-:-:S04]  /*3950*/  MOV R11, 0x400 ;  /* 0x00000400000b7802 */ /* 0x000fc80000000f00 */
[----:B0-----:R-:W-:Y:S02]  /*3960*/  LEA R21, R12, R11, 0x18 ;  /* 0x0000000b0c157211 */ /* 0x001fe400078ec0ff */
[----:B------:R-:W-:-:S03]  /*3970*/  SHF.L.U32 R11, R7, 0x1f, RZ ;  /* 0x0000001f070b7819 */ /* 0x000fc600000006ff */
[----:B------:R-:W-:-:S07]  /*3980*/  IMAD R12, R6, 0x8, R21 ;  /* 0x00000008060c7824 */ /* 0x000fce00078e0215 */
.L_x_85:
[----:B0-----:R0:W1:Y:S02]  /*3990*/  SYNCS.PHASECHK.TRANS64.TRYWAIT P2, [R12+URZ+0x38070], R11 ;  /* 0x0380700b0c0075a7 */ /* 0x001064000804017f */
[----:B-1----:R-:W-:Y:S05]  /*39a0*/  @!P2 NANOSLEEP.SYNCS 0x989680 ;  /* 0x009896800000a95d */ /* 0x002fea0003900000 */
[----:B------:R-:W1:Y:S02]  /*39b0*/  @!P2 SYNCS.PHASECHK.TRANS64 P2, [R12+URZ+0x38070], R11 ;  /* 0x0380700b0c00a5a7 */ /* 0x000e64000804007f */
[----:B-1----:R-:W-:Y:S05]  /*39c0*/  @!P2 BRA `(.L_x_85) ;  /* 0xfffffffc00f0a947 */ /* 0x002fea000383ffff */
[----:B0-----:R-:W0:Y:S02]  /*39d0*/  @!P1 LDC R11, c[0x0][0x500] ;  /* 0x00014000ff0b9b82 */ /* 0x001e240000000800 */
[----:B0-----:R0:W-:Y:S02]  /*39e0*/  @!P1 SYNCS.ARRIVE.TRANS64 RZ, [R12+URZ+0x38000], R11 ;  /* 0x0380000b0cff99a7 */ /* 0x0011e4000800003f */
[----:B0-----:R-:W-:-:S04]  /*39f0*/  PRMT R11, R20, 0x9910, RZ ;  /* 0x00009910140b7816 */ /* 0x001fc800000000ff */
[----:B------:R-:W-:-:S13]  /*3a00*/  ISETP.NE.AND P2, PT, R11, 0x2, PT ;  /* 0x000000020b00780c */ /* 0x000fda0003f45270 */
[----:B------:R-:W-:Y:S05]  /*3a10*/  @P2 BRA `(.L_x_86) ;  /* 0x0000000000042947 */ /* 0x000fea0003800000 */
[----:B------:R-:W-:Y:S01]  /*3a20*/  BPT.TRAP 0x1 ;  /* 0x000000040000795c */ /* 0x000fe20000300000 */
.L_x_86:
[----:B------:R-:W-:Y:S05]  /*3a30*/  @P0 BRA `(.L_x_87) ;  /* 0x0000000000040947 */ /* 0x000fea0003800000 */
[----:B------:R-:W-:Y:S01]  /*3a40*/  BPT.TRAP 0x1 ;  /* 0x000000040000795c */ /* 0x000fe20000300000 */
.L_x_87:
[----:B------:R-:W0:Y:S01]  /*3a50*/  LDC R13, c[0x0][0x380] ;  /* 0x0000e000ff0d7b82 */ /* 0x000e220000000800 */
[----:B------:R-:W-:Y:S01]  /*3a60*/  R2UR UR4, R2 ;  /* 0x00000000020472ca */ /* 0x000fe200000e0000 */
[----:B------:R-:W-:Y:S01]  /*3a70*/  ULDC UR20, c[0x0][0x38c] ;  /* 0x0000e30000147ab9 */ /* 0x000fe20000000800 */
[----:B------:R-:W-:Y:S01]  /*3a80*/  R2UR UR5, R18 ;  /* 0x00000000120572ca */ /* 0x000fe200000e0000 */
[----:B------:R-:W-:Y:S01]  /*3a90*/  UISETP.NE.AND UP0, UPT, UR20, 0x1, UPT ;  /* 0x000000011400788c */ /* 0x000fe2000bf05270 */
[----:B------:R-:W-:Y:S01]  /*3aa0*/  R2UR UR17, R12 ;  /* 0x000000000c1172ca */ /* 0x000fe200000e0000 */
[C---:B------:R-:W-:Y:S01]  /*3ab0*/  VIADD R12, R10.reuse, 0x1 ;  /* 0x000000010a0c7836 */ /* 0x040fe20000000000 */
[----:B------:R-:W-:Y:S01]  /*3ac0*/  R2UR UR18, R10 ;  /* 0x000000000a1272ca */ /* 0x000fe200000e0000 */
[----:B------:R-:W1:Y:S01]  /*3ad0*/  LDC.64 R14, c[0x0][0x3b8] ;  /* 0x0000ee00ff0e7b82 */ /* 0x000e620000000a00 */
[----:B------:R-:W-:Y:S01]  /*3ae0*/  R2UR UR10, R21 ;  /* 0x00000000150a72ca */ /* 0x000fe200000e0000 */
[----:B------:R-:W-:Y:S01]  /*3af0*/  VIADD R0, R0, 0xffffffff ;  /* 0xffffffff00007836 */ /* 0x000fe20000000000 */
[----:B------:R-:W-:Y:S01]  /*3b00*/  R2UR UR16, R6 ;  /* 0x00000000061072ca */ /* 0x000fe200000e0000 */
[----:B------:R-:W-:Y:S01]  /*3b10*/  ULDC.64 UR24, c[0x0][0x198] ;  /* 0x0000660000187ab9 */ /* 0x000fe20000000a00 */
[----:B------:R-:W-:Y:S01]  /*3b20*/  R2UR UR12, R9 ;  /* 0x00000000090c72ca */ /* 0x000fe200000e0000 */
[----:B------:R-:W-:Y:S01]  /*3b30*/  ULDC.64 UR14, c[0x0][0x3b0] ;  /* 0x0000ec00000e7ab9 */ /* 0x000fe20000000a00 */
[----:B------:R-:W-:Y:S01]  /*3b40*/  @UP0 ULDC.64 UR8, c[0x0][0x390] ;  /* 0x0000e40000080ab9 */ /* 0x000fe20000000a00 */
[----:B------:R-:W1:Y:S01]  /*3b50*/  LDC.64 R16, c[0x0][0x3d8] ;  /* 0x0000f600ff107b82 */ /* 0x000e620000000a00 */
[----:B------:R-:W-:Y:S01]  /*3b60*/  R2UR UR13, R8 ;  /* 0x00000000080d72ca */ /* 0x000fe200000e0000 */
[----:B------:R-:W-:Y:S01]  /*3b70*/  ULDC.64 UR22, c[0x0][0x3d0] ;  /* 0x0000f40000167ab9 */ /* 0x000fe20000000a00 */
[----:B------:R-:W-:Y:S01]  /*3b80*/  ISETP.GT.AND P5, PT, R0, 0x1, PT ;  /* 0x000000010000780c */ /* 0x000fe20003fa4270 */
[----:B------:R-:W-:Y:S01]  /*3b90*/  VIADD R6, R6, 0x1 ;  /* 0x0000000106067836 */ /* 0x000fe20000000000 */
[----:B------:R-:W-:-:S02]  /*3ba0*/  USHF.L.U32 UR18, UR18, 0x6, URZ ;  /* 0x0000000612127899 */ /* 0x000fc4000800063f */
[----:B------:R-:W-:Y:S01]  /*3bb0*/  UIADD3 UR17, UR17, 0x38000, URZ ;  /* 0x0003800011117890 */ /* 0x000fe2000fffe03f */
[----:B0-----:R-:W-:Y:S01]  /*3bc0*/  ISETP.NE.AND P2, PT, R13, 0x1, PT ;  /* 0x000000010d00780c */ /* 0x001fe20003f45270 */
[----:B------:R-:W-:Y:S01]  /*3bd0*/  ULEA UR16, UR16, UR10, 0xd ;  /* 0x0000000a10107291 */ /* 0x000fe2000f8e683f */
[----:B------:R-:W-:Y:S01]  /*3be0*/  R2UR UR10, R19 ;  /* 0x00000000130a72ca */ /* 0x000fe200000e0000 */
[----:B------:R-:W-:Y:S01]  /*3bf0*/  UMOV UR26, 0x0 ;  /* 0x00000000001a7882 */ /* 0x000fe20000000000 */
[C---:B------:R-:W-:Y:S01]  /*3c00*/  ISETP.NE.AND P4, PT, R6.reuse, 0xe, PT ;  /* 0x0000000e0600780c */ /* 0x040fe20003f85270 */
[----:B------:R-:W-:Y:S01]  /*3c10*/  UMOV UR27, 0x10000000 ;  /* 0x10000000001b7882 */ /* 0x000fe20000000000 */
[----:B------:R-:W-:Y:S02]  /*3c20*/  UMOV UR11, UR18 ;  /* 0x00000012000b7c82 */ /* 0x000fe40008000000 */
[----:B------:R-:W-:-:S05]  /*3c30*/  SEL R6, R6, RZ, P4 ;  /* 0x000000ff06067207 */ /* 0x000fca0002000000 */
[----:B------:R-:W-:Y:S01]  /*3c40*/  @P2 IMAD.U32 R11, RZ, RZ, UR4 ;  /* 0x00000004ff0b2e24 */ /* 0x000fe2000f8e00ff */
[----:B------:R-:W-:Y:S01]  /*3c50*/  UIADD3 UR4, UP1, UR24, 0xf0, URZ ;  /* 0x000000f018047890 */ /* 0x000fe2000ff3e03f */
[----:B-1----:R-:W-:Y:S01]  /*3c60*/  IMAD R10, R8, R15, R17 ;  /* 0x0000000f080a7224 */ /* 0x002fe200078e0211 */
[----:B------:R-:W-:Y:S02]  /*3c70*/  UIADD3 UR24, UP2, UR24, 0x1f0, URZ ;  /* 0x000001f018187890 */ /* 0x000fe4000ff5e03f */
[----:B------:R-:W-:Y:S01]  /*3c80*/  @P2 R2UR UR5, R11 ;  /* 0x000000000b0522ca */ /* 0x000fe200000e0000 */
[----:B------:R-:W-:Y:S01]  /*3c90*/  IMAD R11, R9, R14, R16 ;  /* 0x0000000e090b7224 */ /* 0x000fe200078e0210 */
[----:B------:R-:W-:Y:S01]  /*3ca0*/  ISETP.NE.AND P2, PT, R12, R5, PT ;  /* 0x000000050c00720c */ /* 0x000fe20003f45270 */
[----:B------:R-:W0:Y:S03]  /*3cb0*/  LDC R14, c[0x0][0x3c8] ;  /* 0x0000f200ff0e7b82 */ /* 0x000e260000000800 */
[----:B------:R-:W-:Y:S01]  /*3cc0*/  PRMT R10, R11, 0x40, R10 ;  /* 0x000000400b0a7816 */ /* 0x000fe2000000000a */
[----:B------:R-:W-:-:S06]  /*3cd0*/  VIADD R11, R9, 0x1 ;  /* 0x00000001090b7836 */ /* 0x000fcc0000000000 */
[----:B------:R-:W-:Y:S02]  /*3ce0*/  UIADD3 UR6, -UR5, URZ, URZ ;  /* 0x0000003f05067290 */ /* 0x000fe4000fffe13f */
[----:B------:R-:W-:Y:S01]  /*3cf0*/  UMOV UR21, UR5 ;  /* 0x0000000500157c82 */ /* 0x000fe20008000000 */
[----:B------:R-:W-:-:S03]  /*3d00*/  @P2 IMAD.MOV R11, RZ, RZ, R9 ;  /* 0x000000ffff0b2224 */ /* 0x000fc600078e0209 */
[----:B------:R-:W-:Y:S01]  /*3d10*/  IMAD R13, R13, UR6, R18 ;  /* 0x000000060d0d7c24 */ /* 0x000fe2000f8e0212 */
[----:B------:R-:W-:Y:S02]  /*3d20*/  UIMAD.WIDE.U32 UR6, UR5, UR8, URZ ;  /* 0x00000008050672a5 */ /* 0x000fe4000f8e003f */
[----:B------:R-:W-:Y:S02]  /*3d30*/  UIADD3 UR8, UR16, 0x1c000, URZ ;  /* 0x0001c00010087890 */ /* 0x000fe4000fffe03f */
[----:B------:R-:W-:Y:S01]  /*3d40*/  @UP0 USHF.R.U32.HI UR21, URZ, UR9, UR7 ;  /* 0x000000093f150299 */ /* 0x000fe20008011607 */
[----:B------:R-:W-:Y:S01]  /*3d50*/  R2UR UR19, R13 ;  /* 0x000000000d1372ca */ /* 0x000fe200000e0000 */
[----:B------:R-:W-:Y:S01]  /*3d60*/  VIADD R13, R8, 0x1 ;  /* 0x00000001080d7836 */ /* 0x000fe20000000000 */
[----:B------:R-:W-:Y:S01]  /*3d70*/  R2UR UR7, R10 ;  /* 0x000000000a0772ca */ /* 0x000fe200000e0000 */
[----:B------:R-:W-:Y:S01]  /*3d80*/  UIADD3 UR6, -UR21, URZ, URZ ;  /* 0x0000003f15067290 */ /* 0x000fe2000fffe13f */
[C---:B0-----:R-:W-:Y:S01]  /*3d90*/  ISETP.NE.AND P3, PT, R11.reuse, R14, PT ;  /* 0x0000000e0b00720c */ /* 0x041fe20003f65270 */
[----:B------:R-:W-:Y:S01]  /*3da0*/  UMOV UR9, UR17 ;  /* 0x0000001100097c82 */ /* 0x000fe20008000000 */
[----:B------:R-:W-:Y:S01]  /*3db0*/  SEL R10, RZ, 0x1, P4 ;  /* 0x00000001ff0a7807 */ /* 0x000fe20002000000 */
[----:B------:R-:W-:Y:S01]  /*3dc0*/  UIMAD UR20, UR20, UR6, UR5 ;  /* 0x00000006141472a4 */ /* 0x000fe2000f8e0205 */
[----:B------:R-:W-:Y:S01]  /*3dd0*/  SEL R9, R11, RZ, P3 ;  /* 0x000000ff0b097207 */ /* 0x000fe20001800000 */
[----:B------:R-:W-:Y:S01]  /*3de0*/  UIADD3.X UR5, URZ, UR25, URZ, UP1, !UPT ;  /* 0x000000193f057290 */ /* 0x000fe20008ffe43f */
[----:B------:R-:W-:Y:S01]  /*3df0*/  LOP3.LUT R7, R7, R10, RZ, 0x3c, !PT ;  /* 0x0000000a07077212 */ /* 0x000fe200078e3cff */
[----:B------:R-:W-:Y:S01]  /*3e00*/  UIMAD UR20, UR20, UR15, UR23 ;  /* 0x0000000f141472a4 */ /* 0x000fe2000f8e0217 */
[----:B------:R-:W-:Y:S01]  /*3e10*/  SEL R10, R12, RZ, P2 ;  /* 0x000000ff0c0a7207 */ /* 0x000fe20001000000 */
[----:B------:R-:W-:-:S02]  /*3e20*/  UIMAD UR19, UR19, UR14, UR22 ;  /* 0x0000000e131372a4 */ /* 0x000fc4000f8e0216 */
[----:B------:R-:W-:Y:S02]  /*3e30*/  UPRMT UR6, UR7, 0x5410, URZ ;  /* 0x0000541007067896 */ /* 0x000fe4000800003f */
[----:B------:R-:W-:Y:S01]  /*3e40*/  UIADD3.X UR25, URZ, UR25, URZ, UP2, !UPT ;  /* 0x000000193f197290 */ /* 0x000fe200097fe43f */
[----:B------:R-:W-:-:S04]  /*3e50*/  @P3 IMAD.MOV R13, RZ, RZ, R8 ;  /* 0x000000ffff0d3224 */ /* 0x000fc800078e0208 */
[----:B------:R-:W-:Y:S02]  /*3e60*/  IMAD.MOV.U32 R8, RZ, RZ, R13 ;  /* 0x000000ffff087224 */ /* 0x000fe400078e000d */
[----:B------:R0:W-:Y:S02]  /*3e70*/  UTMALDG.4D.IM2COL [UR16], [UR4], UR6 ;  /* 0x00000010040073b4 */ /* 0x0001e40008058006 */
[----:B------:R0:W-:Y:S02]  /*3e80*/  UTMALDG.4D [UR8], [UR24], desc[UR26] ;  /* 0x00001a08180075b4 */ /* 0x0001e40008019000 */
[----:B0-----:R-:W-:Y:S05]  /*3e90*/  @P5 BRA `(.L_x_88) ;  /* 0xfffffff800a85947 */ /* 0x001fea000383ffff */
.L_x_84:
[----:B------:R-:W-:Y:S05]  /*3ea0*/  BSYNC B0 ;  /* 0x0000000000007941 */ /* 0x000fea0003800000 */
.L_x_83:
[----:B------:R-:W-:Y:S01]  /*3eb0*/  ISETP.GE.U32.AND P0, PT, R4, 0xe, PT ;  /* 0x0000000e0400780c */ /* 0x000fe20003f06070 */
[----:B------:R-:W-:-:S12]  /*3ec0*/  IMAD.MOV.U32 R5, RZ, RZ, 0x1 ;  /* 0x00000001ff057424 */ /* 0x000fd800078e00ff */
[----:B------:R-:W-:Y:S05]  /*3ed0*/  @!P0 BRA `(.L_x_89) ;  /* 0x00000000001c8947 */ /* 0x000fea0003800000 */
[----:B------:R-:W-:-:S05]  /*3ee0*/  SHF.R.U32.HI R6, RZ, 0x1, R4 ;  /* 0x00000001ff067819 */ /* 0x000fca0000011604 */
[----:B------:R-:W-:-:S05]  /*3ef0*/  IMAD.WIDE.U32 R6, R6, -0x6db6db6d, RZ ;  /* 0x9249249306067825 */ /* 0x000fca00078e00ff */
[----:B-1---5:R-:W-:-:S04]  /*3f00*/  SHF.R.U32.HI R0, RZ, 0x2, R7 ;  /* 0x00000002ff007819 */ /* 0x022fc80000011607 */
[----:B------:R-:W-:-:S04]  /*3f10*/  LOP3.LUT R0, R0, 0x1, RZ, 0xc0, !PT ;  /* 0x0000000100007812 */ /* 0x000fc800078ec0ff */
[----:B------:R-:W-:-:S04]  /*3f20*/  ISETP.NE.U32.AND P0, PT, R0, 0x1, PT ;  /* 0x000000010000780c */ /* 0x000fc80003f05070 */
[----:B------:R-:W-:-:S04]  /*3f30*/  ISETP.NE.U32.AND.EX P0, PT, RZ, RZ, PT, P0 ;  /* 0x000000ffff00720c */ /* 0x000fc80003f05100 */
[----:B------:R-:W-:-:S09]  /*3f40*/  SEL R5, RZ, 0x1, !P0 ;  /* 0x00000001ff057807 */ /* 0x000fd20004000000 */
.L_x_89:
[----:B------:R-:W-:Y:S05]  /*3f50*/  WARPSYNC.ALL ;  /* 0x0000000000007948 */ /* 0x000fea0003800000 */
[----:B------:R-:W-:-:S13]  /*3f60*/  ELECT P0, URZ, PT ;  /* 0x00000000003f782f */ /* 0x000fda0003800000 */
[----:B------:R-:W-:Y:S05]  /*3f70*/  @!P0 EXIT ;  /* 0x000000000000894d */ /* 0x000fea0003800000 */
[----:B------:R-:W-:-:S04]  /*3f80*/  LOP3.LUT R3, R3, 0x2, RZ, 0xfc, !PT ;  /* 0x0000000203037812 */ /* 0x000fc800078efcff */
[----:B------:R-:W-:-:S13]  /*3f90*/  ISETP.NE.AND P0, PT, R3, 0x3, PT ;  /* 0x000000030300780c */ /* 0x000fda0003f05270 */
[----:B------:R-:W-:Y:S05]  /*3fa0*/  @!P0 BRA `(.L_x_90) ;  /* 0x0000000000048947 */ /* 0x000fea0003800000 */
[----:B------:R-:W-:Y:S01]  /*3fb0*/  BPT.TRAP 0x1 ;  /* 0x000000040000795c */ /* 0x000fe20000300000 */
.L_x_90:
[----:B------:R-:W0:Y:S01]  /*3fc0*/  S2R R7, SR_CgaCtaId ;  /* 0x0000000000077919 */ /* 0x000e220000008800 */
[----:B---3-5:R-:W-:Y:S02]  /*3fd0*/  SHF.R.U32.HI R2, RZ, 0x1, R4 ;  /* 0x00000001ff027819 */ /* 0x028fe40000011604 */
[----:B-1----:R-:W-:-:S03]  /*3fe0*/  MOV R0, 0x400 ;  /* 0x0000040000007802 */ /* 0x002fc60000000f00 */
[----:B------:R-:W-:-:S05]  /*3ff0*/  IMAD.WIDE.U32 R2, R2, -0x6db6db6d, RZ ;  /* 0x9249249302027825 */ /* 0x000fca00078e00ff */
[----:B------:R-:W-:-:S05]  /*4000*/  SHF.R.U32.HI R3, RZ, 0x2, R3 ;  /* 0x00000002ff037819 */ /* 0x000fca0000011603 */
[----:B------:R-:W-:Y:S01]  /*4010*/  IMAD R3, R3, -0xe, R4 ;  /* 0xfffffff203037824 */ /* 0x000fe200078e0204 */
[----:B0-----:R-:W-:Y:S02]  /*4020*/  LEA R0, R7, R0, 0x18 ;  /* 0x0000000007007211 */ /* 0x001fe400078ec0ff */
[----:B------:R-:W-:-:S03]  /*4030*/  SHF.L.U32 R7, R5, 0x1f, RZ ;  /* 0x0000001f05077819 */ /* 0x000fc600000006ff */
[----:B------:R-:W-:-:S04]  /*4040*/  VIADD R0, R0, 0x38070 ;  /* 0x0003807000007836 */ /* 0x000fc80000000000 */
[----:B------:R-:W-:-:S07]  /*4050*/  IMAD R2, R3, 0x8, R0 ;  /* 0x0000000803027824 */ /* 0x000fce00078e0200 */
.L_x_91:
[----:B0-----:R0:W1:Y:S02]  /*4060*/  SYNCS.PHASECHK.TRANS64.TRYWAIT P0, [R2+URZ], R7 ;  /* 0x00000007020075a7 */ /* 0x001064000800017f */
[----:B-1----:R-:W-:Y:S05]  /*4070*/  @!P0 NANOSLEEP.SYNCS 0x989680 ;  /* 0x009896800000895d */ /* 0x002fea0003900000 */
[----:B------:R-:W1:Y:S02]  /*4080*/  @!P0 SYNCS.PHASECHK.TRANS64 P0, [R2+URZ], R7 ;  /* 0x00000007020085a7 */ /* 0x000e64000800007f */
[----:B-1----:R-:W-:Y:S05]  /*4090*/  @!P0 BRA `(.L_x_91) ;  /* 0xfffffffc00f08947 */ /* 0x002fea000383ffff */
[----:B------:R-:W-:-:S05]  /*40a0*/  VIADD R3, R3, 0x1 ;  /* 0x0000000103037836 */ /* 0x000fca0000000000 */
[----:B------:R-:W-:-:S04]  /*40b0*/  ISETP.NE.AND P0, PT, R3, 0xe, PT ;  /* 0x0000000e0300780c */ /* 0x000fc80003f05270 */
[----:B0-----:R-:W-:Y:S02]  /*40c0*/  SEL R2, RZ, 0x1, P0 ;  /* 0x00000001ff027807 */ /* 0x001fe40000000000 */
[----:B------:R-:W-:Y:S02]  /*40d0*/  SEL R3, R3, RZ, P0 ;  /* 0x000000ff03037207 */ /* 0x000fe40000000000 */
[----:B------:R-:W-:-:S03]  /*40e0*/  LOP3.LUT R7, R5, R2, RZ, 0x3c, !PT ;  /* 0x0000000205077212 */ /* 0x000fc600078e3cff */
[----:B------:R-:W-:Y:S01]  /*40f0*/  IMAD R2, R3, 0x8, R0 ;  /* 0x0000000803027824 */ /* 0x000fe200078e0200 */
[----:B------:R-:W-:-:S07]  /*4100*/  SHF.L.U32 R5, R7, 0x1f, RZ ;  /* 0x0000001f07057819 */ /* 0x000fce00000006ff */
.L_x_92:
        /* <DEDUP_REMOVED lines=11> */
.L_x_93:
        /* <DEDUP_REMOVED lines=11> */
.L_x_94:
        /* <DEDUP_REMOVED lines=11> */
.L_x_95:
        /* <DEDUP_REMOVED lines=11> */
.L_x_96:
        /* <DEDUP_REMOVED lines=11> */
.L_x_97:
        /* <DEDUP_REMOVED lines=11> */
.L_x_98:
        /* <DEDUP_REMOVED lines=11> */
.L_x_99:
        /* <DEDUP_REMOVED lines=11> */
.L_x_100:
        /* <DEDUP_REMOVED lines=11> */
.L_x_101:
        /* <DEDUP_REMOVED lines=11> */
.L_x_102:
        /* <DEDUP_REMOVED lines=11> */
.L_x_103:
        /* <DEDUP_REMOVED lines=11> */
.L_x_104:
[----:B0-----:R0:W1:Y:S02]  /*4950*/  SYNCS.PHASECHK.TRANS64.TRYWAIT P0, [R3+URZ], R0 ;  /* 0x00000000030075a7 */ /* 0x001064000800017f */
[----:B-1----:R-:W-:Y:S05]  /*4960*/  @!P0 NANOSLEEP.SYNCS 0x989680 ;  /* 0x009896800000895d */ /* 0x002fea0003900000 */
[----:B------:R-:W1:Y:S02]  /*4970*/  @!P0 SYNCS.PHASECHK.TRANS64 P0, [R3+URZ], R0 ;  /* 0x00000000030085a7 */ /* 0x000e64000800007f */
[----:B-1----:R-:W-:Y:S05]  /*4980*/  @P0 EXIT ;  /* 0x000000000000094d */ /* 0x002fea0003800000 */
[----:B------:R-:W-:Y:S05]  /*4990*/  BRA `(.L_x_104) ;  /* 0xfffffffc00ec7947 */ /* 0x000fea000383ffff */
.L_x_105:
[----:B------:R-:W-:-:S00]  /*49a0*/  BRA `(.L_x_105) ;  /* 0xfffffffc00fc7947 */ /* 0x000fc0000383ffff */
[----:B------:R-:W-:-:S00]  /*49b0*/  NOP ;  /* 0x0000000000007918 */ /* 0x000fc00000000000 */
        /* <DEDUP_REMOVED lines=12> */
.L_x_106:


//--------------------- .nv.shared._ZN7cutlass13device_kernelINS_4conv6kernel13ConvUniversalINS1_16ConvProblemShapeILNS1_8OperatorE1ELi2EEENS1_10collective14CollectiveConvINS1_46MainloopSm90TmaGmmaWarpSpecializedImplicitGemmILS5_1ELi14ELi2EN4cute5tupleIJNSA_1CILi1EEESD_SD_EEENS1_36KernelImplicitTmaWarpSpecializedSm90ELi1EEENSB_IJNSC_ILi64EEESH_NSB_IJSH_EEEEEENS_6half_tESK_NSA_8TiledMMAINSA_8MMA_AtomIJNSA_4SM904GMMA25MMA_64x64x16_F32F16F16_SSILNSO_5MajorE0ELSQ_1ELNSO_7ScaleInE1ELSR_1EEEEEENSA_6LayoutISE_NSB_IJNSC_ILi0EEESV_SV_EEEEENSB_IJNSA_10UnderscoreESY_SY_EEEEENS7_6detail26Sm90ImplicitGemmTileTraitsINSA_20SM90_TMA_LOAD_IM2COLENSA_14ComposedLayoutINSA_7SwizzleILi3ELi4ELi3EEENSA_18smem_ptr_flag_bitsILi16EEENSU_INSB_IJNSB_IJNSC_ILi8EEES19_EEENSB_IJSH_SD_EEENSB_IJSD_NSC_ILi14EEEEEEEEENSB_IJNSB_IJSH_NSC_ILi512EEEEEENSB_IJSD_SV_EEENSB_IJSV_NSC_ILi4096EEEEEEEEEEEEEvEENS12_INSA_13SM90_TMA_LOADENS14_IS16_S18_NSU_INSB_IJS1B_S1A_S1D_EEENSB_IJS1H_S1G_S1J_EEEEEEEvEEEENS_8epilogue10collective6detail29Sm90TmaWarpSpecializedAdapterINS1W_15DefaultEpilogueISK_NSB_IJNSB_IJlllEEESD_SV_EEES21_NS1V_6thread17LinearCombinationISK_Li1EffLNS22_9ScaleType4KindE0ELNS_15FloatRoundStyleE2ESK_EENS_4gemm15EpilogueDefaultEEEEEvvEEEEvNT_6ParamsE --------------------------
	.section	.nv.shared._ZN7cutlass13device_kernelINS_4conv6kernel13ConvUniversalINS1_16ConvProblemShapeILNS1_8OperatorE1ELi2EEENS1_10collective14CollectiveConvINS1_46MainloopSm90TmaGmmaWarpSpecializedImplicitGemmILS5_1ELi14ELi2EN4cute5tupleIJNSA_1CILi1EEESD_SD_EEENS1_36KernelImplicitTmaWarpSpecializedSm90ELi1EEENSB_IJNSC_ILi64EEESH_NSB_IJSH_EEEEEENS_6half_tESK_NSA_8TiledMMAINSA_8MMA_AtomIJNSA_4SM904GMMA25MMA_64x64x16_F32F16F16_SSILNSO_5MajorE0ELSQ_1ELNSO_7ScaleInE1ELSR_1EEEEEENSA_6LayoutISE_NSB_IJNSC_ILi0EEESV_SV_EEEEENSB_IJNSA_10UnderscoreESY_SY_EEEEENS7_6detail26Sm90ImplicitGemmTileTraitsINSA_20SM90_TMA_LOAD_IM2COLENSA_14ComposedLayoutINSA_7SwizzleILi3ELi4ELi3EEENSA_18smem_ptr_flag_bitsILi16EEENSU_INSB_IJNSB_IJNSC_ILi8EEES19_EEENSB_IJSH_SD_EEENSB_IJSD_NSC_ILi14EEEEEEEEENSB_IJNSB_IJSH_NSC_ILi512EEEEEENSB_IJSD_SV_EEENSB_IJSV_NSC_ILi4096EEEEEEEEEEEEEvEENS12_INSA_13SM90_TMA_LOADENS14_IS16_S18_NSU_INSB_IJS1B_S1A_S1D_EEENSB_IJS1H_S1G_S1J_EEEEEEEvEEEENS_8epilogue10collective6detail29Sm90TmaWarpSpecializedAdapterINS1W_15DefaultEpilogueISK_NSB_IJNSB_IJlllEEESD_SV_EEES21_NS1V_6thread17LinearCombinationISK_Li1EffLNS22_9ScaleType4KindE0ELNS_15FloatRoundStyleE2ESK_EENS_4gemm15EpilogueDefaultEEEEEvvEEEEvNT_6ParamsE,"aw",@nobits
	.sectionflags	@""
	.align	16
	.zero		1024


//--------------------- .nv.shared.reserved.0     --------------------------
	.section	.nv.shared.reserved.0,"aw",@nobits
	.weak		__nv_reservedSMEM_offset_0_alias
	.size		__nv_reservedSMEM_offset_0_alias, 0, 0
	.other		__nv_reservedSMEM_offset_0_alias,@"STO_CUDA_RESERVED_SHARED STV_DEFAULT"
__nv_reservedSMEM_offset_0_alias:
	.zero		0


//--------------------- .nv.global                --------------------------
	.section	.nv.global,"aw",@nobits
.nv.global:
	.type		_ZN39_INTERNAL_87e6f475_4_k_cu_3cff2c5d_27084cute1_E,@object
	.size		_ZN39_INTERNAL_87e6f475_4_k_cu_3cff2c5d_27084cute1_E,(_ZN39_INTERNAL_87e6f475_4_k_cu_3cff2c5d_27084cuda3std3__45__cpo6cbeginE - _ZN39_INTERNAL_87e6f475_4_k_cu_3cff2c5d_27084cute1_E)
_ZN39_INTERNAL_87e6f475_4_k_cu_3cff2c5d_27084cute1_E:
	.zero		1
	.type		_ZN39_INTERNAL_87e6f475_4_k_cu_3cff2c5d_27084cuda3std3__45__cpo6cbeginE,@object
	.size		_ZN39_INTERNAL_87e6f475_4_k_cu_3cff2c5d_27084cuda3std3__45__cpo6cbeginE,(_ZN39_INTERNAL_87e6f475_4_k_cu_3cff2c5d_27084cuda3std3__48in_placeE - _ZN39_INTERNAL_87e6f475_4_k_cu_3cff2c5d_27084cuda3std3__45__cpo6cbeginE)
_ZN39_INTERNAL_87e6f475_4_k_cu_3cff2c5d_27084cuda3std3__45__cpo6cbeginE:
	.zero		1
	.type		_ZN39_INTERNAL_87e6f475_4_k_cu_3cff2c5d_27084cuda3std3__48in_placeE,@object
	.size		_ZN39_INTERNAL_87e6f475_4_k_cu_3cff2c5d_27084cuda3std3__48in_placeE,(_ZN39_INTERNAL_87e6f475_4_k_cu_3cff2c5d_27084cuda3std6ranges3__45__cpo9iter_moveE - _ZN39_INTERNAL_87e6f475_4_k_cu_3cff2c5d_27084cuda3std3__48in_placeE)
_ZN39_INTERNAL_87e6f475_4_k_cu_3cff2c5d_27084cuda3std3__48in_placeE:
	.zero		1
	.type		_ZN39_INTERNAL_87e6f475_4_k_cu_3cff2c5d_27084cuda3std6ranges3__45__cpo9iter_moveE,@object
	.size		_ZN39_INTERNAL_87e6f475_4_k_cu_3cff2c5d_27084cuda3std6ranges3__45__cpo9iter_moveE,(_ZN39_INTERNAL_87e6f475_4_k_cu_3cff2c5d_27084cuda3std3__45__cpo5beginE - _ZN39_INTERNAL_87e6f475_4_k_cu_3cff2c5d_27084cuda3std6ranges3__45__cpo9iter_moveE)
_ZN39_INTERNAL_87e6f475_4_k_cu_3cff2c5d_27084cuda3std6ranges3__45__cpo9iter_moveE:
	.zero		1
	.type		_ZN39_INTERNAL_87e6f475_4_k_cu_3cff2c5d_27084cuda3std3__45__cpo5beginE,@object
	.size		_ZN39_INTERNAL_87e6f475_4_k_cu_3cff2c5d_27084cuda3std3__45__cpo5beginE,(_ZN39_INTERNAL_87e6f475_4_k_cu_3cff2c5d_27084cuda3std3__441_GLOBAL__N__87e6f475_4_k_cu_3cff2c5d_27086ignoreE - _ZN39_INTERNAL_87e6f475_4_k_cu_3cff2c5d_27084cuda3std3__45__cpo5beginE)
_ZN39_INTERNAL_87e6f475_4_k_cu_3cff2c5d_27084cuda3std3__45__cpo5beginE:
	.zero		1
	.type		_ZN39_INTERNAL_87e6f475_4_k_cu_3cff2c5d_27084cuda3std3__441_GLOBAL__N__87e6f475_4_k_cu_3cff2c5d_27086ignoreE,@object
	.size		_ZN39_INTERNAL_87e6f475_4_k_cu_3cff2c5d_27084cuda3std3__441_GLOBAL__N__87e6f475_4_k_cu_3cff2c5d_27086ignoreE,(_ZN39_INTERNAL_87e6f475_4_k_cu_3cff2c5d_27084cute7productE - _ZN39_INTERNAL_87e6f475_4_k_cu_3cff2c5d_27084cuda3std3__441_GLOBAL__N__87e6f475_4_k_cu_3cff2c5d_27086ignoreE)
_ZN39_INTERNAL_87e6f475_4_k_cu_3cff2c5d_27084cuda3std3__441_GLOBAL__N__87e6f475_4_k_cu_3cff2c5d_27086ignoreE:
	.zero		1
	.type		_ZN39_INTERNAL_87e6f475_4_k_cu_3cff2c5d_27084cute7productE,@object
	.size		_ZN39_INTERNAL_87e6f475_4_k_cu_3cff2c5d_27084cute7productE,(_ZN39_INTERNAL_87e6f475_4_k_cu_3cff2c5d_27084cuda3std3__45__cpo3endE - _ZN39_INTERNAL_87e6f475_4_k_cu_3cff2c5d_27084cute7productE)
_ZN39_INTERNAL_87e6f475_4_k_cu_3cff2c5d_27084cute7productE:
	.zero		1
	.type		_ZN39_INTERNAL_87e6f475_4_k_cu_3cff2c5d_27084cuda3std3__45__cpo3endE,@object
	.size		_ZN39_INTERNAL_87e6f475_4_k_cu_3cff2c5d_27084cuda3std3__45__cpo3endE,(_ZN39_INTERNAL_87e6f475_4_k_cu_3cff2c5d_27084cuda3std3__419piecewise_constructE - _ZN39_INTERNAL_87e6f475_4_k_cu_3cff2c5d_27084cuda3std3__45__cpo3endE)
_ZN39_INTERNAL_87e6f475_4_k_cu_3cff2c5d_27084cuda3std3__45__cpo3endE:
	.zero		1
	.type		_ZN39_INTERNAL_87e6f475_4_k_cu_3cff2c5d_27084cuda3std3__419piecewise_constructE,@object
	.size		_ZN39_INTERNAL_87e6f475_4_k_cu_3cff2c5d_27084cuda3std3__419piecewise_constructE,(_ZN39_INTERNAL_87e6f475_4_k_cu_3cff2c5d_27084cuda3std3__45__cpo4cendE - _ZN39_INTERNAL_87e6f475_4_k_cu_3cff2c5d_27084cuda3std3__419piecewise_constructE)
_ZN39_INTERNAL_87e6f475_4_k_cu_3cff2c5d_27084cuda3std3__419piecewise_constructE:
	.zero		1
	.type		_ZN39_INTERNAL_87e6f475_4_k_cu_3cff2c5d_27084cuda3std3__45__cpo4cendE,@object
	.size		_ZN39_INTERNAL_87e6f475_4_k_cu_3cff2c5d_27084cuda3std3__45__cpo4cendE,(_ZN39_INTERNAL_87e6f475_4_k_cu_3cff2c5d_27084cuda3std6ranges3__45__cpo4swapE - _ZN39_INTERNAL_87e6f475_4_k_cu_3cff2c5d_27084cuda3std3__45__cpo4cendE)
_ZN39_INTERNAL_87e6f475_4_k_cu_3cff2c5d_27084cuda3std3__45__cpo4cendE:
	.zero		1
	.type		_ZN39_INTERNAL_87e6f475_4_k_cu_3cff2c5d_27084cuda3std6ranges3__45__cpo4swapE,@object
	.size		_ZN39_INTERNAL_87e6f475_4_k_cu_3cff2c5d_27084cuda3std6ranges3__45__cpo4swapE,(.L_7 - _ZN39_INTERNAL_87e6f475_4_k_cu_3cff2c5d_27084cuda3std6ranges3__45__cpo4swapE)
_ZN39_INTERNAL_87e6f475_4_k_cu_3cff2c5d_27084cuda3std6ranges3__45__cpo4swapE:
	.zero		1
.L_7:


//--------------------- .nv.constant0._ZN7cutlass13device_kernelINS_4conv6kernel13ConvUniversalINS1_16ConvProblemShapeILNS1_8OperatorE1ELi2EEENS1_10collective14CollectiveConvINS1_46MainloopSm90TmaGmmaWarpSpecializedImplicitGemmILS5_1ELi14ELi2EN4cute5tupleIJNSA_1CILi1EEESD_SD_EEENS1_36KernelImplicitTmaWarpSpecializedSm90ELi1EEENSB_IJNSC_ILi64EEESH_NSB_IJSH_EEEEEENS_6half_tESK_NSA_8TiledMMAINSA_8MMA_AtomIJNSA_4SM904GMMA25MMA_64x64x16_F32F16F16_SSILNSO_5MajorE0ELSQ_1ELNSO_7ScaleInE1ELSR_1EEEEEENSA_6LayoutISE_NSB_IJNSC_ILi0EEESV_SV_EEEEENSB_IJNSA_10UnderscoreESY_SY_EEEEENS7_6detail26Sm90ImplicitGemmTileTraitsINSA_20SM90_TMA_LOAD_IM2COLENSA_14ComposedLayoutINSA_7SwizzleILi3ELi4ELi3EEENSA_18smem_ptr_flag_bitsILi16EEENSU_INSB_IJNSB_IJNSC_ILi8EEES19_EEENSB_IJSH_SD_EEENSB_IJSD_NSC_ILi14EEEEEEEEENSB_IJNSB_IJSH_NSC_ILi512EEEEEENSB_IJSD_SV_EEENSB_IJSV_NSC_ILi4096EEEEEEEEEEEEEvEENS12_INSA_13SM90_TMA_LOADENS14_IS16_S18_NSU_INSB_IJS1B_S1A_S1D_EEENSB_IJS1H_S1G_S1J_EEEEEEEvEEEENS_8epilogue10collective6detail29Sm90TmaWarpSpecializedAdapterINS1W_15DefaultEpilogueISK_NSB_IJNSB_IJlllEEESD_SV_EEES21_NS1V_6thread17LinearCombinationISK_Li1EffLNS22_9ScaleType4KindE0ELNS_15FloatRoundStyleE2ESK_EENS_4gemm15EpilogueDefaultEEEEEvvEEEEvNT_6ParamsE --------------------------
	.section	.nv.constant0._ZN7cutlass13device_kernelINS_4conv6kernel13ConvUniversalINS1_16ConvProblemShapeILNS1_8OperatorE1ELi2EEENS1_10collective14CollectiveConvINS1_46MainloopSm90TmaGmmaWarpSpecializedImplicitGemmILS5_1ELi14ELi2EN4cute5tupleIJNSA_1CILi1EEESD_SD_EEENS1_36KernelImplicitTmaWarpSpecializedSm90ELi1EEENSB_IJNSC_ILi64EEESH_NSB_IJSH_EEEEEENS_6half_tESK_NSA_8TiledMMAINSA_8MMA_AtomIJNSA_4SM904GMMA25MMA_64x64x16_F32F16F16_SSILNSO_5MajorE0ELSQ_1ELNSO_7ScaleInE1ELSR_1EEEEEENSA_6LayoutISE_NSB_IJNSC_ILi0EEESV_SV_EEEEENSB_IJNSA_10UnderscoreESY_SY_EEEEENS7_6detail26Sm90ImplicitGemmTileTraitsINSA_20SM90_TMA_LOAD_IM2COLENSA_14ComposedLayoutINSA_7SwizzleILi3ELi4ELi3EEENSA_18smem_ptr_flag_bitsILi16EEENSU_INSB_IJNSB_IJNSC_ILi8EEES19_EEENSB_IJSH_SD_EEENSB_IJSD_NSC_ILi14EEEEEEEEENSB_IJNSB_IJSH_NSC_ILi512EEEEEENSB_IJSD_SV_EEENSB_IJSV_NSC_ILi4096EEEEEEEEEEEEEvEENS12_INSA_13SM90_TMA_LOADENS14_IS16_S18_NSU_INSB_IJS1B_S1A_S1D_EEENSB_IJS1H_S1G_S1J_EEEEEEEvEEEENS_8epilogue10collective6detail29Sm90TmaWarpSpecializedAdapterINS1W_15DefaultEpilogueISK_NSB_IJNSB_IJlllEEESD_SV_EEES21_NS1V_6thread17LinearCombinationISK_Li1EffLNS22_9ScaleType4KindE0ELNS_15FloatRoundStyleE2ESK_EENS_4gemm15EpilogueDefaultEEEEEvvEEEEvNT_6ParamsE,"a",@progbits
	.sectionflags	@""
	.align	4
.nv.constant0._ZN7cutlass13device_kernelINS_4conv6kernel13ConvUniversalINS1_16ConvProblemShapeILNS1_8OperatorE1ELi2EEENS1_10collective14CollectiveConvINS1_46MainloopSm90TmaGmmaWarpSpecializedImplicitGemmILS5_1ELi14ELi2EN4cute5tupleIJNSA_1CILi1EEESD_SD_EEENS1_36KernelImplicitTmaWarpSpecializedSm90ELi1EEENSB_IJNSC_ILi64EEESH_NSB_IJSH_EEEEEENS_6half_tESK_NSA_8TiledMMAINSA_8MMA_AtomIJNSA_4SM904GMMA25MMA_64x64x16_F32F16F16_SSILNSO_5MajorE0ELSQ_1ELNSO_7ScaleInE1ELSR_1EEEEEENSA_6LayoutISE_NSB_IJNSC_ILi0EEESV_SV_EEEEENSB_IJNSA_10UnderscoreESY_SY_EEEEENS7_6detail26Sm90ImplicitGemmTileTraitsINSA_20SM90_TMA_LOAD_IM2COLENSA_14ComposedLayoutINSA_7SwizzleILi3ELi4ELi3EEENSA_18smem_ptr_flag_bitsILi16EEENSU_INSB_IJNSB_IJNSC_ILi8EEES19_EEENSB_IJSH_SD_EEENSB_IJSD_NSC_ILi14EEEEEEEEENSB_IJNSB_IJSH_NSC_ILi512EEEEEENSB_IJSD_SV_EEENSB_IJSV_NSC_ILi4096EEEEEEEEEEEEEvEENS12_INSA_13SM90_TMA_LOADENS14_IS16_S18_NSU_INSB_IJS1B_S1A_S1D_EEENSB_IJS1H_S1G_S1J_EEEEEEEvEEEENS_8epilogue10collective6detail29Sm90TmaWarpSpecializedAdapterINS1W_15DefaultEpilogueISK_NSB_IJNSB_IJlllEEESD_SV_EEES21_NS1V_6thread17LinearCombinationISK_Li1EffLNS22_9ScaleType4KindE0ELNS_15FloatRoundStyleE2ESK_EENS_4gemm15EpilogueDefaultEEEEEvvEEEEvNT_6ParamsE:
	.zero		1536


//--------------------- SYMBOLS --------------------------

	.type		.nv.reservedSmem.offset0,@object
	.size		.nv.reservedSmem.offset0,0x4
